def attn_fwd(
    Q,
    K,
    V,
    Out,
    Lse,
    sm_scale,
    stride_qz,
    stride_qh,
    stride_qm,
    stride_qk,
    stride_kz,
    stride_kh,
    stride_kn,
    stride_kk,
    stride_vz,
    stride_vh,
    stride_vn,
    stride_vk,
    stride_oz,
    stride_oh,
    stride_om,
    stride_ok,
    seqlen_q,
    seqlen_k,
    BLOCK_M: tl.constexpr,
    BLOCK_N: tl.constexpr,
    HEAD_DIM: tl.constexpr,
    CAUSAL: tl.constexpr,
):
    start_m = tl.program_id(0)
    off_hz = tl.program_id(1)
    q_off = off_hz * stride_qh
    k_off = off_hz * stride_kh
    v_off = off_hz * stride_vh
    offs_m = start_m * BLOCK_M + tl.arange(0, BLOCK_M)
    offs_d = tl.arange(0, HEAD_DIM)
    offs_n = tl.arange(0, BLOCK_N)
    q_ptrs = Q + q_off + offs_m[:, None] * stride_qm + offs_d[None, :] * stride_qk
    k_ptrs = K + k_off + offs_d[:, None] * stride_kk + offs_n[None, :] * stride_kn
    v_ptrs = V + v_off + offs_n[:, None] * stride_vn + offs_d[None, :] * stride_vk
    m_i = tl.full([BLOCK_M], float("-inf"), dtype=tl.float32)
    l_i = tl.zeros([BLOCK_M], dtype=tl.float32) + 1.0
    acc = tl.zeros([BLOCK_M, HEAD_DIM], dtype=tl.float32)
    q = tl.load(q_ptrs)
    acc, l_i, m_i = _attn_fwd_inner(
        acc,
        l_i,
        m_i,
        q,
        k_ptrs,
        v_ptrs,
        sm_scale,
        stride_kn,
        stride_vn,
        start_m,
        seqlen_k,
        BLOCK_M,
        BLOCK_N,
        HEAD_DIM,
        CAUSAL,
    )
    acc = acc / l_i[:, None]
    lse = m_i + tl.math.log2(l_i) / 1.4426950408889634
    o_ptrs = (
        Out
        + off_hz * stride_oh
        + offs_m[:, None] * stride_om
        + offs_d[None, :] * stride_ok
    )
    tl.store(o_ptrs, acc.to(Out.dtype.element_ty))
    tl.store(Lse + off_hz * seqlen_q + offs_m, lse)

# config = {"BLOCK_M": 128, "BLOCK_N": 16, "HEAD_DIM": 64, "arch": "sm_90", "causal": true, "dtype": "bf16", "num_stages": 4, "num_warps": 8}
# arch = sm_90


// ===== COMPILED SASS (sm_90a) =====

	.target	sm_90a

	.elftype	@"ET_EXEC"


//--------------------- .note.nv.tkinfo           --------------------------
	.section	.note.nv.tkinfo,"",@"SHT_NOTE"
	.sectionflags	@"SHF_NOTE_NV_TKINFO"
	.tkinfo
        /*0018*/ 	.word	0x00000002
        /*0030*/ 	.string	""
        /*0030*/ 	.string	"ptxas"
        /*0030*/ 	.string	"Cuda compilation tools, release 13.0, V13.0.88"
        /*0030*/ 	.string	"Build cuda_13.0.r13.0/compiler.36424714_0"
        /*0030*/ 	.string	"-v  -suppress-debug-info  -lineinfo  -arch sm_90a "



//--------------------- .note.nv.cuinfo           --------------------------
	.section	.note.nv.cuinfo,"",@"SHT_NOTE"
	.sectionflags	@"SHF_NOTE_NV_CUINFO"
        /*0018*/ 	.short	0x0002
        /*001a*/ 	.short	0x005a
        /*001c*/ 	.short	0x0082
	.zero		2


//--------------------- .nv.info                  --------------------------
	.section	.nv.info,"",@"SHT_CUDA_INFO"
	.align	4


	//----- nvinfo : EIATTR_REGCOUNT
	.align		4
        /*0000*/ 	.byte	0x04, 0x2f
        /*0002*/ 	.short	(.L_2 - .L_1)
	.align		4
.L_1:
        /*0004*/ 	.word	index@(attn_fwd)
        /*0008*/ 	.word	0x00000069


	//----- nvinfo : EIATTR_FRAME_SIZE
	.align		4
.L_2:
        /*000c*/ 	.byte	0x04, 0x11
        /*000e*/ 	.short	(.L_4 - .L_3)
	.align		4
.L_3:
        /*0010*/ 	.word	index@(attn_fwd)
        /*0014*/ 	.word	0x00000000


	//----- nvinfo : EIATTR_MIN_STACK_SIZE
	.align		4
.L_4:
        /*0018*/ 	.byte	0x04, 0x12
        /*001a*/ 	.short	(.L_6 - .L_5)
	.align		4
.L_5:
        /*001c*/ 	.word	index@(attn_fwd)
        /*0020*/ 	.word	0x00000000
.L_6:


//--------------------- .nv.compat                --------------------------
	.section	.nv.compat,"",@"SHT_CUDA_COMPAT_INFO"
	.align	4
        /*0000*/ 	.byte	0x02, 0x09, 0x01, 0x00, 0x02, 0x02, 0x04, 0x00, 0x02, 0x05, 0x05, 0x00, 0x03, 0x07, 0x01, 0x01
        /*0010*/ 	.byte	0x02, 0x03, 0x00, 0x00, 0x02, 0x06, 0x01, 0x00, 0x04, 0x0b, 0x08, 0x00, 0x00, 0x00, 0x00, 0x00
        /*0020*/ 	.byte	0x00, 0x00, 0x00, 0x00


//--------------------- .nv.info.attn_fwd         --------------------------
	.section	.nv.info.attn_fwd,"",@"SHT_CUDA_INFO"
	.sectionflags	@""
	.align	4


	//----- nvinfo : EIATTR_CUDA_API_VERSION
	.align		4
        /*0000*/ 	.byte	0x04, 0x37
        /*0002*/ 	.short	(.L_8 - .L_7)
.L_7:
        /*0004*/ 	.word	0x00000082


	//----- nvinfo : EIATTR_KPARAM_INFO
	.align		4
.L_8:
        /*0008*/ 	.byte	0x04, 0x17
        /*000a*/ 	.short	(.L_10 - .L_9)
.L_9:
        /*000c*/ 	.word	0x00000000
        /*0010*/ 	.short	0x0019
        /*0012*/ 	.short	0x0080
        /*0014*/ 	.byte	0x00, 0xf4, 0x21, 0x00


	//----- nvinfo : EIATTR_KPARAM_INFO
	.align		4
.L_10:
        /*0018*/ 	.byte	0x04, 0x17
        /*001a*/ 	.short	(.L_12 - .L_11)
.L_11:
        /*001c*/ 	.word	0x00000000
        /*0020*/ 	.short	0x0018
        /*0022*/ 	.short	0x0078
        /*0024*/ 	.byte	0x00, 0xf4, 0x21, 0x00


	//----- nvinfo : EIATTR_KPARAM_INFO
	.align		4
.L_12:
        /*0028*/ 	.byte	0x04, 0x17
        /*002a*/ 	.short	(.L_14 - .L_13)
.L_13:
        /*002c*/ 	.word	0x00000000
        /*0030*/ 	.short	0x0017
        /*0032*/ 	.short	0x0070
        /*0034*/ 	.byte	0x00, 0xf0, 0x11, 0x00


	//----- nvinfo : EIATTR_KPARAM_INFO
	.align		4
.L_14:
        /*0038*/ 	.byte	0x04, 0x17
        /*003a*/ 	.short	(.L_16 - .L_15)
.L_15:
        /*003c*/ 	.word	0x00000000
        /*0040*/ 	.short	0x0016
        /*0042*/ 	.short	0x006c
        /*0044*/ 	.byte	0x00, 0xf0, 0x11, 0x00


	//----- nvinfo : EIATTR_KPARAM_INFO
	.align		4
.L_16:
        /*0048*/ 	.byte	0x04, 0x17
        /*004a*/ 	.short	(.L_18 - .L_17)
.L_17:
        /*004c*/ 	.word	0x00000000
        /*0050*/ 	.short	0x0015
        /*0052*/ 	.short	0x0068
        /*0054*/ 	.byte	0x00, 0xf0, 0x11, 0x00


	//----- nvinfo : EIATTR_KPARAM_INFO
	.align		4
.L_18:
        /*0058*/ 	.byte	0x04, 0x17
        /*005a*/ 	.short	(.L_20 - .L_19)
.L_19:
        /*005c*/ 	.word	0x00000000
        /*0060*/ 	.short	0x0014
        /*0062*/ 	.short	0x0064
        /*0064*/ 	.byte	0x00, 0xf0, 0x11, 0x00


	//----- nvinfo : EIATTR_KPARAM_INFO
	.align		4
.L_20:
        /*0068*/ 	.byte	0x04, 0x17
        /*006a*/ 	.short	(.L_22 - .L_21)
.L_21:
        /*006c*/ 	.word	0x00000000
        /*0070*/ 	.short	0x0013
        /*0072*/ 	.short	0x0060
        /*0074*/ 	.byte	0x00, 0xf0, 0x11, 0x00


	//----- nvinfo : EIATTR_KPARAM_INFO
	.align		4
.L_22:
        /*0078*/ 	.byte	0x04, 0x17
        /*007a*/ 	.short	(.L_24 - .L_23)
.L_23:
        /*007c*/ 	.word	0x00000000
        /*0080*/ 	.short	0x0012
        /*0082*/ 	.short	0x005c
        /*0084*/ 	.byte	0x00, 0xf0, 0x11, 0x00


	//----- nvinfo : EIATTR_KPARAM_INFO
	.align		4
.L_24:
        /*0088*/ 	.byte	0x04, 0x17
        /*008a*/ 	.short	(.L_26 - .L_25)
.L_25:
        /*008c*/ 	.word	0x00000000
        /*0090*/ 	.short	0x0011
        /*0092*/ 	.short	0x0058
        /*0094*/ 	.byte	0x00, 0xf0, 0x11, 0x00


	//----- nvinfo : EIATTR_KPARAM_INFO
	.align		4
.L_26:
        /*0098*/ 	.byte	0x04, 0x17
        /*009a*/ 	.short	(.L_28 - .L_27)
.L_27:
        /*009c*/ 	.word	0x00000000
        /*00a0*/ 	.short	0x0010
        /*00a2*/ 	.short	0x0054
        /*00a4*/ 	.byte	0x00, 0xf0, 0x11, 0x00


	//----- nvinfo : EIATTR_KPARAM_INFO
	.align		4
.L_28:
        /*00a8*/ 	.byte	0x04, 0x17
        /*00aa*/ 	.short	(.L_30 - .L_29)
.L_29:
        /*00ac*/ 	.word	0x00000000
        /*00b0*/ 	.short	0x000f
        /*00b2*/ 	.short	0x0050
        /*00b4*/ 	.byte	0x00, 0xf0, 0x11, 0x00


	//----- nvinfo : EIATTR_KPARAM_INFO
	.align		4
.L_30:
        /*00b8*/ 	.byte	0x04, 0x17
        /*00ba*/ 	.short	(.L_32 - .L_31)
.L_31:
        /*00bc*/ 	.word	0x00000000
        /*00c0*/ 	.short	0x000e
        /*00c2*/ 	.short	0x004c
        /*00c4*/ 	.byte	0x00, 0xf0, 0x11, 0x00


	//----- nvinfo : EIATTR_KPARAM_INFO
	.align		4
.L_32:
        /*00c8*/ 	.byte	0x04, 0x17
        /*00ca*/ 	.short	(.L_34 - .L_33)
.L_33:
        /*00cc*/ 	.word	0x00000000
        /*00d0*/ 	.short	0x000d
        /*00d2*/ 	.short	0x0048
        /*00d4*/ 	.byte	0x00, 0xf0, 0x11, 0x00


	//----- nvinfo : EIATTR_KPARAM_INFO
	.align		4
.L_34:
        /*00d8*/ 	.byte	0x04, 0x17
        /*00da*/ 	.short	(.L_36 - .L_35)
.L_35:
        /*00dc*/ 	.word	0x00000000
        /*00e0*/ 	.short	0x000c
        /*00e2*/ 	.short	0x0044
        /*00e4*/ 	.byte	0x00, 0xf0, 0x11, 0x00


	//----- nvinfo : EIATTR_KPARAM_INFO
	.align		4
.L_36:
        /*00e8*/ 	.byte	0x04, 0x17
        /*00ea*/ 	.short	(.L_38 - .L_37)
.L_37:
        /*00ec*/ 	.word	0x00000000
        /*00f0*/ 	.short	0x000b
        /*00f2*/ 	.short	0x0040
        /*00f4*/ 	.byte	0x00, 0xf0, 0x11, 0x00


	//----- nvinfo : EIATTR_KPARAM_INFO
	.align		4
.L_38:
        /*00f8*/ 	.byte	0x04, 0x17
        /*00fa*/ 	.short	(.L_40 - .L_39)
.L_39:
        /*00fc*/ 	.word	0x00000000
        /*0100*/ 	.short	0x000a
        /*0102*/ 	.short	0x003c
        /*0104*/ 	.byte	0x00, 0xf0, 0x11, 0x00


	//----- nvinfo : EIATTR_KPARAM_INFO
	.align		4
.L_40:
        /*0108*/ 	.byte	0x04, 0x17
        /*010a*/ 	.short	(.L_42 - .L_41)
.L_41:
        /*010c*/ 	.word	0x00000000
        /*0110*/ 	.short	0x0009
        /*0112*/ 	.short	0x0038
        /*0114*/ 	.byte	0x00, 0xf0, 0x11, 0x00


	//----- nvinfo : EIATTR_KPARAM_INFO
	.align		4
.L_42:
        /*0118*/ 	.byte	0x04, 0x17
        /*011a*/ 	.short	(.L_44 - .L_43)
.L_43:
        /*011c*/ 	.word	0x00000000
        /*0120*/ 	.short	0x0008
        /*0122*/ 	.short	0x0034
        /*0124*/ 	.byte	0x00, 0xf0, 0x11, 0x00


	//----- nvinfo : EIATTR_KPARAM_INFO
	.align		4
.L_44:
        /*0128*/ 	.byte	0x04, 0x17
        /*012a*/ 	.short	(.L_46 - .L_45)
.L_45:
        /*012c*/ 	.word	0x00000000
        /*0130*/ 	.short	0x0007
        /*0132*/ 	.short	0x0030
        /*0134*/ 	.byte	0x00, 0xf0, 0x11, 0x00


	//----- nvinfo : EIATTR_KPARAM_INFO
	.align		4
.L_46:
        /*0138*/ 	.byte	0x04, 0x17
        /*013a*/ 	.short	(.L_48 - .L_47)
.L_47:
        /*013c*/ 	.word	0x00000000
        /*0140*/ 	.short	0x0006
        /*0142*/ 	.short	0x002c
        /*0144*/ 	.byte	0x00, 0xf0, 0x11, 0x00


	//----- nvinfo : EIATTR_KPARAM_INFO
	.align		4
.L_48:
        /*0148*/ 	.byte	0x04, 0x17
        /*014a*/ 	.short	(.L_50 - .L_49)
.L_49:
        /*014c*/ 	.word	0x00000000
        /*0150*/ 	.short	0x0005
        /*0152*/ 	.short	0x0028
        /*0154*/ 	.byte	0x00, 0xf0, 0x11, 0x00


	//----- nvinfo : EIATTR_KPARAM_INFO
	.align		4
.L_50:
        /*0158*/ 	.byte	0x04, 0x17
        /*015a*/ 	.short	(.L_52 - .L_51)
.L_51:
        /*015c*/ 	.word	0x00000000
        /*0160*/ 	.short	0x0004
        /*0162*/ 	.short	0x0020
        /*0164*/ 	.byte	0x00, 0xf4, 0x21, 0x00


	//----- nvinfo : EIATTR_KPARAM_INFO
	.align		4
.L_52:
        /*0168*/ 	.byte	0x04, 0x17
        /*016a*/ 	.short	(.L_54 - .L_53)
.L_53:
        /*016c*/ 	.word	0x00000000
        /*0170*/ 	.short	0x0003
        /*0172*/ 	.short	0x0018
        /*0174*/ 	.byte	0x00, 0xf4, 0x21, 0x00


	//----- nvinfo : EIATTR_KPARAM_INFO
	.align		4
.L_54:
        /*0178*/ 	.byte	0x04, 0x17
        /*017a*/ 	.short	(.L_56 - .L_55)
.L_55:
        /*017c*/ 	.word	0x00000000
        /*0180*/ 	.short	0x0002
        /*0182*/ 	.short	0x0010
        /*0184*/ 	.byte	0x00, 0xf4, 0x21, 0x00


	//----- nvinfo : EIATTR_KPARAM_INFO
	.align		4
.L_56:
        /*0188*/ 	.byte	0x04, 0x17
        /*018a*/ 	.short	(.L_58 - .L_57)
.L_57:
        /*018c*/ 	.word	0x00000000
        /*0190*/ 	.short	0x0001
        /*0192*/ 	.short	0x0008
        /*0194*/ 	.byte	0x00, 0xf4, 0x21, 0x00


	//----- nvinfo : EIATTR_KPARAM_INFO
	.align		4
.L_58:
        /*0198*/ 	.byte	0x04, 0x17
        /*019a*/ 	.short	(.L_60 - .L_59)
.L_59:
        /*019c*/ 	.word	0x00000000
        /*01a0*/ 	.short	0x0000
        /*01a2*/ 	.short	0x0000
        /*01a4*/ 	.byte	0x00, 0xf4, 0x21, 0x00


	//----- nvinfo : EIATTR_SPARSE_MMA_MASK
	.align		4
.L_60:
        /*01a8*/ 	.byte	0x03, 0x50
        /*01aa*/ 	.short	0x0000


	//----- nvinfo : EIATTR_MAXREG_COUNT
	.align		4
        /*01ac*/ 	.byte	0x03, 0x1b
        /*01ae*/ 	.short	0x00ff


	//----- nvinfo : EIATTR_NUM_BARRIERS
	.align		4
        /*01b0*/ 	.byte	0x02, 0x4c
        /*01b2*/ 	.byte	0x01
	.zero		1


	//----- nvinfo : EIATTR_MERCURY_ISA_VERSION
	.align		4
        /*01b4*/ 	.byte	0x03, 0x5f
        /*01b6*/ 	.short	0x0101


	//----- nvinfo : EIATTR_COOP_GROUP_MASK_REGIDS
	.align		4
        /*01b8*/ 	.byte	0x04, 0x29
        /*01ba*/ 	.short	(.L_62 - .L_61)


	//   ....[0]....
.L_61:
        /*01bc*/ 	.word	0xffffffff


	//   ....[1]....
        /*01c0*/ 	.word	0xffffffff


	//   ....[2]....
        /*01c4*/ 	.word	0xffffffff


	//   ....[3]....
        /*01c8*/ 	.word	0xffffffff


	//   ....[4]....
        /*01cc*/ 	.word	0xffffffff


	//   ....[5]....
        /*01d0*/ 	.word	0xffffffff


	//   ....[6]....
        /*01d4*/ 	.word	0xffffffff


	//   ....[7]....
        /*01d8*/ 	.word	0xffffffff


	//----- nvinfo : EIATTR_COOP_GROUP_INSTR_OFFSETS
	.align		4
.L_62:
        /*01dc*/ 	.byte	0x04, 0x28
        /*01de*/ 	.short	(.L_64 - .L_63)


	//   ....[0]....
.L_63:
        /*01e0*/ 	.word	0x00001920


	//   ....[1]....
        /*01e4*/ 	.word	0x00001930


	//   ....[2]....
        /*01e8*/ 	.word	0x00001960


	//   ....[3]....
        /*01ec*/ 	.word	0x00001970


	//   ....[4]....
        /*01f0*/ 	.word	0x00001ee0


	//   ....[5]....
        /*01f4*/ 	.word	0x00001ef0


	//   ....[6]....
        /*01f8*/ 	.word	0x00001f40


	//   ....[7]....
        /*01fc*/ 	.word	0x00001f50


	//----- nvinfo : EIATTR_EXIT_INSTR_OFFSETS
	.align		4
.L_64:
        /*0200*/ 	.byte	0x04, 0x1c
        /*0202*/ 	.short	(.L_66 - .L_65)


	//   ....[0]....
.L_65:
        /*0204*/ 	.word	0x00003a10


	//   ....[1]....
        /*0208*/ 	.word	0x00003a40


	//----- nvinfo : EIATTR_REQNTID
	.align		4
.L_66:
        /*020c*/ 	.byte	0x04, 0x10
        /*020e*/ 	.short	(.L_68 - .L_67)
.L_67:
        /*0210*/ 	.word	0x00000100
        /*0214*/ 	.word	0x00000001
        /*0218*/ 	.word	0x00000001


	//----- nvinfo : EIATTR_CBANK_PARAM_SIZE
	.align		4
.L_68:
        /*021c*/ 	.byte	0x03, 0x19
        /*021e*/ 	.short	0x0088


	//----- nvinfo : EIATTR_PARAM_CBANK
	.align		4
        /*0220*/ 	.byte	0x04, 0x0a
        /*0222*/ 	.short	(.L_70 - .L_69)
	.align		4
.L_69:
        /*0224*/ 	.word	index@(.nv.constant0.attn_fwd)
        /*0228*/ 	.short	0x0210
        /*022a*/ 	.short	0x0088


	//----- nvinfo : EIATTR_SW_WAR
	.align		4
.L_70:
        /*022c*/ 	.byte	0x04, 0x36
        /*022e*/ 	.short	(.L_72 - .L_71)
.L_71:
        /*0230*/ 	.word	0x00000008
.L_72:


//--------------------- .nv.callgraph             --------------------------
	.section	.nv.callgraph,"",@"SHT_CUDA_CALLGRAPH"
	.align	4
	.sectionentsize	8
	.align		4
        /*0000*/ 	.word	0x00000000
	.align		4
        /*0004*/ 	.word	0xffffffff
	.align		4
        /*0008*/ 	.word	0x00000000
	.align		4
        /*000c*/ 	.word	0xfffffffe
	.align		4
        /*0010*/ 	.word	0x00000000
	.align		4
        /*0014*/ 	.word	0xfffffffd
	.align		4
        /*0018*/ 	.word	0x00000000
	.align		4
        /*001c*/ 	.word	0xfffffffc


//--------------------- .nv.constant4             --------------------------
	.section	.nv.constant4,"a",@progbits
	.align	8
	.align		8
.nv.constant4:
        /*0000*/ 	.dword	_$_str


//--------------------- .text.attn_fwd            --------------------------
	.section	.text.attn_fwd,"ax",@progbits
	.align	128
        .global         attn_fwd
        .type           attn_fwd,@function
        .size           attn_fwd,(.L_x_3 - attn_fwd)
        .other          attn_fwd,@"STO_CUDA_ENTRY STV_DEFAULT"
attn_fwd:
.text.attn_fwd:
[----:B------:R-:W-:Y:S01]  /*0000*/  LDC R1, c[0x0][0x28] ;  /* 0x00000a00ff017b82 */ /* 0x000fe20000000800 */
[----:B------:R-:W0:Y:S07]  /*0010*/  S2R R5, SR_CTAID.X ;  /* 0x0000000000057919 */ /* 0x000e2e0000002500 */
[----:B------:R-:W1:Y:S01]  /*0020*/  S2UR UR7, SR_CTAID.Y ;  /* 0x00000000000779c3 */ /* 0x000e620000002600 */
[----:B------:R-:W-:Y:S01]  /*0030*/  ULDC.64 UR4, c[0x0][0x240] ;  /* 0x0000900000047ab9 */ /* 0x000fe20000000a00 */
[----:B------:R-:W-:Y:S01]  /*0040*/  ULDC.64 UR22, c[0x0][0x208] ;  /* 0x0000820000167ab9 */ /* 0x000fe20000000a00 */
[----:B------:R-:W2:Y:S05]  /*0050*/  S2R R2, SR_TID.X ;  /* 0x0000000000027919 */ /* 0x000eaa0000002100 */
[----:B------:R-:W3:Y:S08]  /*0060*/  LDC R11, c[0x0][0x248] ;  /* 0x00009200ff0b7b82 */ /* 0x000ef00000000800 */
[----:B------:R-:W4:Y:S01]  /*0070*/  LDC.64 R12, c[0x0][0x210] ;  /* 0x00008400ff0c7b82 */ /* 0x000f220000000a00 */
[----:B-1----:R-:W-:-:S04]  /*0080*/  UIMAD UR4, UR7, UR4, URZ ;  /* 0x00000004070472a4 */ /* 0x002fc8000f8e023f */
[----:B------:R-:W-:Y:S01]  /*0090*/  USHF.L.U32 UR6, UR4, 0x1, URZ ;  /* 0x0000000104067899 */ /* 0x000fe2000800063f */
[----:B0-----:R-:W-:Y:S01]  /*00a0*/  IMAD.SHL.U32 R5, R5, 0x80, RZ ;  /* 0x0000008005057824 */ /* 0x001fe200078e00ff */
[----:B--2---:R-:W-:-:S04]  /*00b0*/  SHF.R.U32.HI R6, RZ, 0x7, R2 ;  /* 0x00000007ff067819 */ /* 0x004fc80000011602 */
[----:B------:R-:W-:Y:S02]  /*00c0*/  LOP3.LUT R0, R5, 0x7f, R2, 0xf8, !PT ;  /* 0x0000007f05007812 */ /* 0x000fe400078ef802 */
[----:B------:R-:W-:-:S03]  /*00d0*/  SGXT.U32 R6, R6, 0x1 ;  /* 0x000000010606781a */ /* 0x000fc60000000000 */
[----:B------:R-:W-:Y:S01]  /*00e0*/  IMAD R3, R0, UR5, RZ ;  /* 0x0000000500037c24 */ /* 0x000fe2000f8e02ff */
[----:B------:R-:W-:Y:S01]  /*00f0*/  UIMAD.WIDE UR4, UR4, 0x2, URZ ;  /* 0x00000002040478a5 */ /* 0x000fe2000f8e023f */
[----:B---3--:R-:W-:Y:S02]  /*0100*/  IMAD R8, R6, R11, RZ ;  /* 0x0000000b06087224 */ /* 0x008fe400078e02ff */
[C---:B------:R-:W-:Y:S02]  /*0110*/  IMAD.SHL.U32 R7, R3.reuse, 0x2, RZ ;  /* 0x0000000203077824 */ /* 0x040fe400078e00ff */
[----:B------:R-:W-:-:S03]  /*0120*/  IMAD.HI R4, R3, 0x2, RZ ;  /* 0x0000000203047827 */ /* 0x000fc600078e02ff */
[----:B----4-:R-:W-:Y:S01]  /*0130*/  IADD3 R7, P0, P1, R7, UR6, R12 ;  /* 0x0000000607077c10 */ /* 0x010fe2000f91e00c */
[----:B------:R-:W-:-:S03]  /*0140*/  IMAD R10, R11, 0x2, R8 ;  /* 0x000000020b0a7824 */ /* 0x000fc600078e0208 */
[----:B------:R-:W-:Y:S01]  /*0150*/  IADD3.X R3, R4, UR5, R13, P0, P1 ;  /* 0x0000000504037c10 */ /* 0x000fe200087e240d */
[C---:B------:R-:W-:Y:S01]  /*0160*/  IMAD R18, R11.reuse, 0x2, R10 ;  /* 0x000000020b127824 */ /* 0x040fe200078e020a */
[-C--:B------:R-:W-:Y:S02]  /*0170*/  LEA R12, P0, R8, R7.reuse, 0x1 ;  /* 0x00000007080c7211 */ /* 0x080fe400078008ff */
[----:B------:R-:W-:Y:S01]  /*0180*/  LEA R14, P1, R10, R7, 0x1 ;  /* 0x000000070a0e7211 */ /* 0x000fe200078208ff */
[C---:B------:R-:W-:Y:S01]  /*0190*/  IMAD R22, R11.reuse, 0x2, R18 ;  /* 0x000000020b167824 */ /* 0x040fe200078e0212 */
[----:B------:R-:W-:Y:S02]  /*01a0*/  LEA.HI.X.SX32 R13, R8, R3, 0x1, P0 ;  /* 0x00000003080d7211 */ /* 0x000fe400000f0eff */
[----:B------:R-:W-:Y:S02]  /*01b0*/  LEA R16, P0, R18, R7, 0x1 ;  /* 0x0000000712107211 */ /* 0x000fe400078008ff */
[-C--:B------:R-:W-:Y:S01]  /*01c0*/  LEA.HI.X.SX32 R15, R10, R3.reuse, 0x1, P1 ;  /* 0x000000030a0f7211 */ /* 0x080fe200008f0eff */
[C---:B------:R-:W-:Y:S01]  /*01d0*/  IMAD R10, R11.reuse, 0x2, R22 ;  /* 0x000000020b0a7824 */ /* 0x040fe200078e0216 */
[----:B------:R-:W-:Y:S01]  /*01e0*/  LEA.HI.X.SX32 R17, R18, R3, 0x1, P0 ;  /* 0x0000000312117211 */ /* 0x000fe200000f0eff */
[----:B------:R-:W2:Y:S01]  /*01f0*/  LDG.E.U16 R4, desc[UR22][R12.64] ;  /* 0x000000160c047981 */ /* 0x000ea2000c1e1500 */
[----:B------:R-:W-:Y:S01]  /*0200*/  LEA R18, P0, R22, R7, 0x1 ;  /* 0x0000000716127211 */ /* 0x000fe200078008ff */
[----:B------:R-:W-:-:S02]  /*0210*/  IMAD R24, R11, 0x2, R10 ;  /* 0x000000020b187824 */ /* 0x000fc400078e020a */
[----:B------:R0:W3:Y:S01]  /*0220*/  LDG.E.U16 R8, desc[UR22][R14.64] ;  /* 0x000000160e087981 */ /* 0x0000e2000c1e1500 */
[----:B------:R-:W-:Y:S01]  /*0230*/  LEA.HI.X.SX32 R19, R22, R3, 0x1, P0 ;  /* 0x0000000316137211 */ /* 0x000fe200000f0eff */
[C---:B------:R-:W-:Y:S01]  /*0240*/  IMAD R26, R11.reuse, 0x2, R24 ;  /* 0x000000020b1a7824 */ /* 0x040fe200078e0218 */
[-C--:B------:R-:W-:Y:S01]  /*0250*/  LEA R22, P0, R24, R7.reuse, 0x1 ;  /* 0x0000000718167211 */ /* 0x080fe200078008ff */
[----:B------:R1:W4:Y:S01]  /*0260*/  LDG.E.U16 R9, desc[UR22][R16.64] ;  /* 0x0000001610097981 */ /* 0x000322000c1e1500 */
[----:B------:R-:W-:Y:S02]  /*0270*/  LEA R20, P1, R10, R7, 0x1 ;  /* 0x000000070a147211 */ /* 0x000fe400078208ff */
[----:B------:R-:W-:Y:S01]  /*0280*/  LEA.HI.X.SX32 R23, R24, R3, 0x1, P0 ;  /* 0x0000000318177211 */ /* 0x000fe200000f0eff */
[C---:B------:R-:W-:Y:S01]  /*0290*/  IMAD R28, R11.reuse, 0x2, R26 ;  /* 0x000000020b1c7824 */ /* 0x040fe200078e021a */
[----:B0-----:R-:W-:Y:S02]  /*02a0*/  LEA R14, P0, R26, R7, 0x1 ;  /* 0x000000071a0e7211 */ /* 0x001fe400078008ff */
[-C--:B------:R-:W-:Y:S01]  /*02b0*/  LEA.HI.X.SX32 R21, R10, R3.reuse, 0x1, P1 ;  /* 0x000000030a157211 */ /* 0x080fe200008f0eff */
[----:B------:R-:W5:Y:S01]  /*02c0*/  LDG.E.U16 R13, desc[UR22][R22.64] ;  /* 0x00000016160d7981 */ /* 0x000f62000c1e1500 */
[----:B------:R-:W-:Y:S01]  /*02d0*/  LEA.HI.X.SX32 R15, R26, R3, 0x1, P0 ;  /* 0x000000031a0f7211 */ /* 0x000fe200000f0eff */
[C---:B------:R-:W-:Y:S01]  /*02e0*/  IMAD R26, R11.reuse, 0x2, R28 ;  /* 0x000000020b1a7824 */ /* 0x040fe200078e021c */
[-C--:B-1----:R-:W-:Y:S01]  /*02f0*/  LEA R16, P0, R28, R7.reuse, 0x1 ;  /* 0x000000071c107211 */ /* 0x082fe200078008ff */
[----:B------:R0:W4:Y:S02]  /*0300*/  LDG.E.U16 R10, desc[UR22][R18.64] ;  /* 0x00000016120a7981 */ /* 0x000124000c1e1500 */
[----:B------:R-:W-:Y:S01]  /*0310*/  IMAD R30, R11, 0x2, R26 ;  /* 0x000000020b1e7824 */ /* 0x000fe200078e021a */
[----:B------:R-:W-:Y:S01]  /*0320*/  LEA R24, P1, R26, R7, 0x1 ;  /* 0x000000071a187211 */ /* 0x000fe200078208ff */
[----:B------:R1:W3:Y:S01]  /*0330*/  LDG.E.U16 R12, desc[UR22][R20.64] ;  /* 0x00000016140c7981 */ /* 0x0002e2000c1e1500 */
[----:B------:R-:W-:-:S02]  /*0340*/  LEA.HI.X.SX32 R17, R28, R3, 0x1, P0 ;  /* 0x000000031c117211 */ /* 0x000fc400000f0eff */
[----:B------:R-:W-:Y:S01]  /*0350*/  LEA.HI.X.SX32 R25, R26, R3, 0x1, P1 ;  /* 0x000000031a197211 */ /* 0x000fe200008f0eff */
[C---:B------:R-:W-:Y:S01]  /*0360*/  IMAD R26, R11.reuse, 0x2, R30 ;  /* 0x000000020b1a7824 */ /* 0x040fe200078e021e */
[----:B------:R1:W4:Y:S01]  /*0370*/  LDG.E.U16 R29, desc[UR22][R14.64] ;  /* 0x000000160e1d7981 */ /* 0x000322000c1e1500 */
[C---:B0-----:R-:W-:Y:S02]  /*0380*/  LEA R18, P0, R30.reuse, R7, 0x1 ;  /* 0x000000071e127211 */ /* 0x041fe400078008ff */
[C---:B------:R-:W-:Y:S01]  /*0390*/  IMAD R28, R11.reuse, 0x2, R26 ;  /* 0x000000020b1c7824 */ /* 0x040fe200078e021a */
[----:B------:R0:W5:Y:S01]  /*03a0*/  LDG.E.U16 R33, desc[UR22][R24.64] ;  /* 0x0000001618217981 */ /* 0x000162000c1e1500 */
[----:B------:R-:W-:Y:S02]  /*03b0*/  LEA.HI.X.SX32 R19, R30, R3, 0x1, P0 ;  /* 0x000000031e137211 */ /* 0x000fe400000f0eff */
[C---:B-1----:R-:W-:Y:S01]  /*03c0*/  LEA R20, P0, R26.reuse, R7, 0x1 ;  /* 0x000000071a147211 */ /* 0x042fe200078008ff */
[----:B------:R1:W4:Y:S03]  /*03d0*/  LDG.E.U16 R31, desc[UR22][R16.64] ;  /* 0x00000016101f7981 */ /* 0x000326000c1e1500 */
[----:B------:R-:W-:Y:S01]  /*03e0*/  LEA.HI.X.SX32 R21, R26, R3, 0x1, P0 ;  /* 0x000000031a157211 */ /* 0x000fe200000f0eff */
[C---:B------:R-:W-:Y:S01]  /*03f0*/  IMAD R26, R11.reuse, 0x2, R28 ;  /* 0x000000020b1a7824 */ /* 0x040fe200078e021c */
[----:B------:R1:W4:Y:S03]  /*0400*/  LDG.E.U16 R35, desc[UR22][R18.64] ;  /* 0x0000001612237981 */ /* 0x000326000c1e1500 */
[C---:B------:R-:W-:Y:S01]  /*0410*/  IMAD R30, R11.reuse, 0x2, R26 ;  /* 0x000000020b1e7824 */ /* 0x040fe200078e021a */
[-C--:B------:R-:W-:Y:S01]  /*0420*/  LEA R22, P1, R26, R7.reuse, 0x1 ;  /* 0x000000071a167211 */ /* 0x080fe200078208ff */
[----:B------:R1:W4:Y:S01]  /*0430*/  LDG.E.U16 R37, desc[UR22][R20.64] ;  /* 0x0000001614257981 */ /* 0x000322000c1e1500 */
[----:B------:R-:W-:Y:S01]  /*0440*/  LEA R14, P0, R28, R7, 0x1 ;  /* 0x000000071c0e7211 */ /* 0x000fe200078008ff */
[----:B0-----:R-:W-:Y:S01]  /*0450*/  IMAD R24, R11, 0x2, R30 ;  /* 0x000000020b187824 */ /* 0x001fe200078e021e */
[----:B------:R-:W-:-:S02]  /*0460*/  LEA.HI.X.SX32 R23, R26, R3, 0x1, P1 ;  /* 0x000000031a177211 */ /* 0x000fc400008f0eff */
[----:B------:R-:W-:Y:S01]  /*0470*/  LEA.HI.X.SX32 R15, R28, R3, 0x1, P0 ;  /* 0x000000031c0f7211 */ /* 0x000fe200000f0eff */
[C---:B------:R-:W-:Y:S01]  /*0480*/  IMAD R26, R11.reuse, 0x2, R24 ;  /* 0x000000020b1a7824 */ /* 0x040fe200078e0218 */
[C---:B-1----:R-:W-:Y:S01]  /*0490*/  LEA R16, P0, R30.reuse, R7, 0x1 ;  /* 0x000000071e107211 */ /* 0x042fe200078008ff */
[----:B------:R-:W4:Y:S02]  /*04a0*/  LDG.E.U16 R39, desc[UR22][R22.64] ;  /* 0x0000001616277981 */ /* 0x000f24000c1e1500 */
[C---:B------:R-:W-:Y:S01]  /*04b0*/  IMAD R28, R11.reuse, 0x2, R26 ;  /* 0x000000020b1c7824 */ /* 0x040fe200078e021a */
[----:B------:R-:W-:Y:S01]  /*04c0*/  LEA.HI.X.SX32 R17, R30, R3, 0x1, P0 ;  /* 0x000000031e117211 */ /* 0x000fe200000f0eff */
[----:B------:R0:W4:Y:S01]  /*04d0*/  LDG.E.U16 R38, desc[UR22][R14.64] ;  /* 0x000000160e267981 */ /* 0x000122000c1e1500 */
[C---:B------:R-:W-:Y:S01]  /*04e0*/  LEA R18, P0, R24.reuse, R7, 0x1 ;  /* 0x0000000718127211 */ /* 0x040fe200078008ff */
[C---:B------:R-:W-:Y:S02]  /*04f0*/  IMAD R30, R11.reuse, 0x2, R28 ;  /* 0x000000020b1e7824 */ /* 0x040fe400078e021c */
[----:B------:R1:W4:Y:S01]  /*0500*/  LDG.E.U16 R40, desc[UR22][R16.64] ;  /* 0x0000001610287981 */ /* 0x000322000c1e1500 */
[----:B------:R-:W-:Y:S01]  /*0510*/  LEA.HI.X.SX32 R19, R24, R3, 0x1, P0 ;  /* 0x0000000318137211 */ /* 0x000fe200000f0eff */
[----:B------:R-:W-:Y:S01]  /*0520*/  IMAD R32, R11, 0x2, R30 ;  /* 0x000000020b207824 */ /* 0x000fe200078e021e */
[----:B------:R-:W-:-:S02]  /*0530*/  LEA R24, P1, R28, R7, 0x1 ;  /* 0x000000071c187211 */ /* 0x000fc400078208ff */
[----:B------:R-:W-:Y:S01]  /*0540*/  LEA R20, P0, R26, R7, 0x1 ;  /* 0x000000071a147211 */ /* 0x000fe200078008ff */
[----:B------:R1:W4:Y:S01]  /*0550*/  LDG.E.U16 R41, desc[UR22][R18.64] ;  /* 0x0000001612297981 */ /* 0x000322000c1e1500 */
[-C--:B------:R-:W-:Y:S01]  /*0560*/  LEA.HI.X.SX32 R25, R28, R3.reuse, 0x1, P1 ;  /* 0x000000031c197211 */ /* 0x080fe200008f0eff */
[C---:B------:R-:W-:Y:S01]  /*0570*/  IMAD R28, R11.reuse, 0x2, R32 ;  /* 0x000000020b1c7824 */ /* 0x040fe200078e0220 */
[----:B------:R-:W-:Y:S02]  /*0580*/  LEA.HI.X.SX32 R21, R26, R3, 0x1, P0 ;  /* 0x000000031a157211 */ /* 0x000fe400000f0eff */
[C---:B0-----:R-:W-:Y:S01]  /*0590*/  LEA R14, P0, R30.reuse, R7, 0x1 ;  /* 0x000000071e0e7211 */ /* 0x041fe200078008ff */
[C---:B------:R-:W-:Y:S01]  /*05a0*/  IMAD R26, R11.reuse, 0x2, R28 ;  /* 0x000000020b1a7824 */ /* 0x040fe200078e021c */
[----:B------:R-:W4:Y:S02]  /*05b0*/  LDG.E.U16 R43, desc[UR22][R24.64] ;  /* 0x00000016182b7981 */ /* 0x000f24000c1e1500 */
[----:B------:R-:W-:Y:S01]  /*05c0*/  LEA.HI.X.SX32 R15, R30, R3, 0x1, P0 ;  /* 0x000000031e0f7211 */ /* 0x000fe200000f0eff */
[C---:B------:R-:W-:Y:S01]  /*05d0*/  IMAD R30, R11.reuse, 0x2, R26 ;  /* 0x000000020b1e7824 */ /* 0x040fe200078e021a */
[-C--:B-1----:R-:W-:Y:S01]  /*05e0*/  LEA R16, P0, R32, R7.reuse, 0x1 ;  /* 0x0000000720107211 */ /* 0x082fe200078008ff */
[----:B------:R0:W4:Y:S02]  /*05f0*/  LDG.E.U16 R42, desc[UR22][R20.64] ;  /* 0x00000016142a7981 */ /* 0x000124000c1e1500 */
[C---:B------:R-:W-:Y:S01]  /*0600*/  IMAD R34, R11.reuse, 0x2, R30 ;  /* 0x000000020b227824 */ /* 0x040fe200078e021e */
[----:B------:R-:W-:Y:S01]  /*0610*/  LEA R22, P1, R26, R7, 0x1 ;  /* 0x000000071a167211 */ /* 0x000fe200078208ff */
[----:B------:R1:W4:Y:S01]  /*0620*/  LDG.E.U16 R44, desc[UR22][R14.64] ;  /* 0x000000160e2c7981 */ /* 0x000322000c1e1500 */
[-C--:B------:R-:W-:Y:S01]  /*0630*/  LEA.HI.X.SX32 R17, R32, R3.reuse, 0x1, P0 ;  /* 0x0000000320117211 */ /* 0x080fe200000f0eff */
[----:B------:R-:W-:Y:S01]  /*0640*/  IMAD R32, R11, 0x2, R34 ;  /* 0x000000020b207824 */ /* 0x000fe200078e0222 */
[----:B------:R-:W-:-:S02]  /*0650*/  LEA.HI.X.SX32 R23, R26, R3, 0x1, P1 ;  /* 0x000000031a177211 */ /* 0x000fc400008f0eff */
[C---:B------:R-:W-:Y:S01]  /*0660*/  LEA R18, P0, R30.reuse, R7, 0x1 ;  /* 0x000000071e127211 */ /* 0x040fe200078008ff */
[C---:B------:R-:W-:Y:S01]  /*0670*/  IMAD R26, R11.reuse, 0x2, R32 ;  /* 0x000000020b1a7824 */ /* 0x040fe200078e0220 */
[----:B------:R1:W4:Y:S02]  /*0680*/  LDG.E.U16 R45, desc[UR22][R16.64] ;  /* 0x00000016102d7981 */ /* 0x000324000c1e1500 */
[----:B------:R-:W-:Y:S01]  /*0690*/  LEA.HI.X.SX32 R19, R30, R3, 0x1, P0 ;  /* 0x000000031e137211 */ /* 0x000fe200000f0eff */
[C---:B------:R-:W-:Y:S01]  /*06a0*/  IMAD R30, R11.reuse, 0x2, R26 ;  /* 0x000000020b1e7824 */ /* 0x040fe200078e021a */
[C---:B0-----:R-:W-:Y:S01]  /*06b0*/  LEA R20, P0, R34.reuse, R7, 0x1 ;  /* 0x0000000722147211 */ /* 0x041fe200078008ff */
[----:B------:R0:W4:Y:S02]  /*06c0*/  LDG.E.U16 R46, desc[UR22][R22.64] ;  /* 0x00000016162e7981 */ /* 0x000124000c1e1500 */
[C---:B-1----:R-:W-:Y:S01]  /*06d0*/  IMAD R14, R11.reuse, 0x2, R30 ;  /* 0x000000020b0e7824 */ /* 0x042fe200078e021e */
[----:B------:R-:W-:Y:S01]  /*06e0*/  LEA.HI.X.SX32 R21, R34, R3, 0x1, P0 ;  /* 0x0000000322157211 */ /* 0x000fe200000f0eff */
[----:B------:R-:W4:Y:S02]  /*06f0*/  LDG.E.U16 R47, desc[UR22][R18.64] ;  /* 0x00000016122f7981 */ /* 0x000f24000c1e1500 */
[C---:B------:R-:W-:Y:S01]  /*0700*/  IMAD R34, R11.reuse, 0x2, R14 ;  /* 0x000000020b227824 */ /* 0x040fe200078e020e */
[C---:B------:R-:W-:Y:S01]  /*0710*/  LEA R16, P0, R30.reuse, R7, 0x1 ;  /* 0x000000071e107211 */ /* 0x040fe200078008ff */
[----:B------:R1:W4:Y:S02]  /*0720*/  LDG.E.U16 R48, desc[UR22][R20.64] ;  /* 0x0000001614307981 */ /* 0x000324000c1e1500 */
[----:B------:R-:W-:Y:S01]  /*0730*/  IMAD R36, R11, 0x2, R34 ;  /* 0x000000020b247824 */ /* 0x000fe200078e0222 */
[----:B------:R-:W-:-:S02]  /*0740*/  LEA.HI.X.SX32 R17, R30, R3, 0x1, P0 ;  /* 0x000000031e117211 */ /* 0x000fc400000f0eff */
[-C--:B0-----:R-:W-:Y:S01]  /*0750*/  LEA R22, P0, R14, R7.reuse, 0x1 ;  /* 0x000000070e167211 */ /* 0x081fe200078008ff */
[C---:B------:R-:W-:Y:S01]  /*0760*/  IMAD R30, R11.reuse, 0x2, R36 ;  /* 0x000000020b1e7824 */ /* 0x040fe200078e0224 */
[----:B------:R-:W-:Y:S02]  /*0770*/  LEA R24, P1, R26, R7, 0x1 ;  /* 0x000000071a187211 */ /* 0x000fe400078208ff */
[----:B------:R-:W-:Y:S02]  /*0780*/  LEA.HI.X.SX32 R23, R14, R3, 0x1, P0 ;  /* 0x000000030e177211 */ /* 0x000fe400000f0eff */
[----:B-1----:R-:W-:Y:S02]  /*0790*/  LEA R20, P0, R30, R7, 0x1 ;  /* 0x000000071e147211 */ /* 0x002fe400078008ff */
[----:B------:R-:W-:Y:S01]  /*07a0*/  LEA.HI.X.SX32 R25, R26, R3, 0x1, P1 ;  /* 0x000000031a197211 */ /* 0x000fe200008f0eff */
[----:B------:R-:W-:Y:S01]  /*07b0*/  IMAD R18, R11, 0x2, R30 ;  /* 0x000000020b127824 */ /* 0x000fe200078e021e */
[----:B------:R-:W-:Y:S01]  /*07c0*/  LEA R26, P1, R36, R7, 0x1 ;  /* 0x00000007241a7211 */ /* 0x000fe200078208ff */
[----:B------:R-:W4:Y:S01]  /*07d0*/  LDG.E.U16 R22, desc[UR22][R22.64] ;  /* 0x0000001616167981 */ /* 0x000f22000c1e1500 */
[----:B------:R-:W-:-:S02]  /*07e0*/  LEA.HI.X.SX32 R21, R30, R3, 0x1, P0 ;  /* 0x000000031e157211 */ /* 0x000fc400000f0eff */
[----:B------:R-:W-:Y:S01]  /*07f0*/  LEA R14, P0, R28, R7, 0x1 ;  /* 0x000000071c0e7211 */ /* 0x000fe200078008ff */
[----:B------:R0:W4:Y:S01]  /*0800*/  LDG.E.U16 R49, desc[UR22][R24.64] ;  /* 0x0000001618317981 */ /* 0x000122000c1e1500 */
[-C--:B------:R-:W-:Y:S01]  /*0810*/  LEA.HI.X.SX32 R27, R36, R3.reuse, 0x1, P1 ;  /* 0x00000003241b7211 */ /* 0x080fe200008f0eff */
[----:B------:R-:W-:Y:S01]  /*0820*/  IMAD R30, R11, 0x2, R18 ;  /* 0x000000020b1e7824 */ /* 0x000fe200078e0212 */
[----:B------:R-:W-:Y:S01]  /*0830*/  LEA.HI.X.SX32 R15, R28, R3, 0x1, P0 ;  /* 0x000000031c0f7211 */ /* 0x000fe200000f0eff */
[----:B------:R1:W4:Y:S04]  /*0840*/  LDG.E.U16 R36, desc[UR22][R16.64] ;  /* 0x0000001610247981 */ /* 0x000328000c1e1500 */
[----:B------:R1:W4:Y:S01]  /*0850*/  LDG.E.U16 R50, desc[UR22][R26.64] ;  /* 0x000000161a327981 */ /* 0x000322000c1e1500 */
[----:B0-----:R-:W-:-:S03]  /*0860*/  LEA R24, P1, R18, R7, 0x1 ;  /* 0x0000000712187211 */ /* 0x001fc600078208ff */
[----:B------:R-:W4:Y:S01]  /*0870*/  LDG.E.U16 R20, desc[UR22][R20.64] ;  /* 0x0000001614147981 */ /* 0x000f22000c1e1500 */
[----:B-1----:R-:W-:Y:S02]  /*0880*/  LEA R16, P0, R32, R7, 0x1 ;  /* 0x0000000720107211 */ /* 0x002fe400078008ff */
[-C--:B------:R-:W-:Y:S01]  /*0890*/  LEA.HI.X.SX32 R25, R18, R3.reuse, 0x1, P1 ;  /* 0x0000000312197211 */ /* 0x080fe200008f0eff */
[----:B------:R0:W4:Y:S01]  /*08a0*/  LDG.E.U16 R14, desc[UR22][R14.64] ;  /* 0x000000160e0e7981 */ /* 0x000122000c1e1500 */
[----:B------:R-:W-:Y:S02]  /*08b0*/  LEA.HI.X.SX32 R17, R32, R3, 0x1, P0 ;  /* 0x0000000320117211 */ /* 0x000fe400000f0eff */
[-C--:B------:R-:W-:Y:S01]  /*08c0*/  LEA R18, P1, R34, R7.reuse, 0x1 ;  /* 0x0000000722127211 */ /* 0x080fe200078208ff */
[----:B------:R-:W4:Y:S01]  /*08d0*/  LDG.E.U16 R24, desc[UR22][R24.64] ;  /* 0x0000001618187981 */ /* 0x000f22000c1e1500 */
[----:B------:R-:W-:Y:S02]  /*08e0*/  LEA R26, P0, R30, R7, 0x1 ;  /* 0x000000071e1a7211 */ /* 0x000fe400078008ff */
[-C--:B------:R-:W-:Y:S01]  /*08f0*/  LEA.HI.X.SX32 R19, R34, R3.reuse, 0x1, P1 ;  /* 0x0000000322137211 */ /* 0x080fe200008f0eff */
[----:B------:R-:W4:Y:S01]  /*0900*/  LDG.E.U16 R16, desc[UR22][R16.64] ;  /* 0x0000001610107981 */ /* 0x000f22000c1e1500 */
[----:B------:R-:W-:-:S03]  /*0910*/  LEA.HI.X.SX32 R27, R30, R3, 0x1, P0 ;  /* 0x000000031e1b7211 */ /* 0x000fc600000f0eff */
[----:B------:R-:W4:Y:S04]  /*0920*/  LDG.E.U16 R18, desc[UR22][R18.64] ;  /* 0x0000001612127981 */ /* 0x000f28000c1e1500 */
[----:B------:R1:W4:Y:S01]  /*0930*/  LDG.E.U16 R11, desc[UR22][R26.64] ;  /* 0x000000161a0b7981 */ /* 0x000322000c1e1500 */
[----:B------:R-:W1:Y:S01]  /*0940*/  S2UR UR20, SR_CgaCtaId ;  /* 0x00000000001479c3 */ /* 0x000e620000008800 */
[----:B------:R-:W-:Y:S02]  /*0950*/  LOP3.LUT R7, R2, 0x3f, RZ, 0xc0, !PT ;  /* 0x0000003f02077812 */ /* 0x000fe400078ec0ff */
[----:B------:R-:W-:-:S03]  /*0960*/  SHF.R.S32.HI R3, RZ, 0x7, R2 ;  /* 0x00000007ff037819 */ /* 0x000fc60000011402 */
[----:B------:R-:W-:Y:S01]  /*0970*/  IMAD.SHL.U32 R28, R7, 0x2, RZ ;  /* 0x00000002071c7824 */ /* 0x000fe200078e00ff */
[----:B------:R-:W-:Y:S02]  /*0980*/  SGXT R3, R3, 0x1 ;  /* 0x000000010303781a */ /* 0x000fe40000000200 */
[----:B0-----:R-:W-:Y:S02]  /*0990*/  LOP3.LUT R15, R2, 0x40, RZ, 0xc0, !PT ;  /* 0x00000040020f7812 */ /* 0x001fe400078ec0ff */
[----:B------:R-:W-:Y:S01]  /*09a0*/  LOP3.LUT R28, R28, 0x90, R3, 0x78, !PT ;  /* 0x000000901c1c7812 */ /* 0x000fe200078e7803 */
[----:B------:R-:W-:Y:S01]  /*09b0*/  UMOV UR4, 0x400 ;  /* 0x0000040000047882 */ /* 0x000fe20000000000 */
[----:B------:R-:W-:-:S03]  /*09c0*/  VIADD R86, R5, 0x80 ;  /* 0x0000008005567836 */ /* 0x000fc60000000000 */
[----:B------:R-:W-:Y:S02]  /*09d0*/  IMAD R28, R15, 0x80, R28 ;  /* 0x000000800f1c7824 */ /* 0x000fe400078e021c */
[----:B------:R-:W-:Y:S01]  /*09e0*/  ISETP.GE.AND P0, PT, R86, 0x1, PT ;  /* 0x000000015600780c */ /* 0x000fe20003f06270 */
[----:B-1----:R-:W-:Y:S02]  /*09f0*/  ULEA UR20, UR20, UR4, 0x18 ;  /* 0x0000000414147291 */ /* 0x002fe4000f8ec03f */
[----:B------:R-:W-:Y:S01]  /*0a00*/  LOP3.LUT R3, R28, 0x20, RZ, 0x3c, !PT ;  /* 0x000000201c037812 */ /* 0x000fe200078e3cff */
[----:B------:R-:W-:Y:S01]  /*0a10*/  IMAD.MOV.U32 R21, RZ, RZ, 0x3f800000 ;  /* 0x3f800000ff157424 */ /* 0x000fe200078e00ff */
[----:B------:R-:W-:Y:S02]  /*0a20*/  CS2R R26, SRZ ;  /* 0x00000000001a7805 */ /* 0x000fe4000001ff00 */
[----:B------:R-:W-:Y:S02]  /*0a30*/  CS2R R52, SRZ ;  /* 0x0000000000347805 */ /* 0x000fe4000001ff00 */
[----:B------:R-:W-:Y:S01]  /*0a40*/  CS2R R54, SRZ ;  /* 0x0000000000367805 */ /* 0x000fe2000001ff00 */
[----:B------:R-:W-:Y:S01]  /*0a50*/  IMAD.SHL.U32 R75, R2, 0x2, RZ ;  /* 0x00000002024b7824 */ /* 0x000fe200078e00ff */
[----:B--2---:R0:W-:Y:S02]  /*0a60*/  STS.U16 [R28+UR20], R4 ;  /* 0x000000041c007988 */ /* 0x0041e40008000414 */
[----:B0-----:R-:W-:-:S02]  /*0a70*/  LOP3.LUT R4, R28, 0x40, RZ, 0x3c, !PT ;  /* 0x000000401c047812 */ /* 0x001fc400078e3cff */
[----:B---3--:R-:W-:Y:S04]  /*0a80*/  STS.U16 [R28+UR20+0x400], R12 ;  /* 0x0004000c1c007988 */ /* 0x008fe80008000414 */
[----:B-----5:R0:W-:Y:S02]  /*0a90*/  STS.U16 [R28+UR20+0x800], R33 ;  /* 0x000800211c007988 */ /* 0x0201e40008000414 */
[----:B0-----:R-:W-:Y:S02]  /*0aa0*/  CS2R R32, SRZ ;  /* 0x0000000000207805 */ /* 0x001fe4000001ff00 */
[----:B----4-:R-:W-:Y:S04]  /*0ab0*/  STS.U16 [R28+UR20+0xc00], R39 ;  /* 0x000c00271c007988 */ /* 0x010fe80008000414 */
[----:B------:R-:W-:Y:S04]  /*0ac0*/  STS.U16 [R28+UR20+0x1000], R43 ;  /* 0x0010002b1c007988 */ /* 0x000fe80008000414 */
[----:B------:R-:W-:Y:S04]  /*0ad0*/  STS.U16 [R28+UR20+0x1400], R46 ;  /* 0x0014002e1c007988 */ /* 0x000fe80008000414 */
[----:B------:R-:W-:Y:S04]  /*0ae0*/  STS.U16 [R28+UR20+0x1800], R49 ;  /* 0x001800311c007988 */ /* 0x000fe80008000414 */
[----:B------:R-:W-:Y:S04]  /*0af0*/  STS.U16 [R28+UR20+0x1c00], R50 ;  /* 0x001c00321c007988 */ /* 0x000fe80008000414 */
[----:B------:R0:W-:Y:S04]  /*0b00*/  STS.U16 [R3+UR20+0x500], R13 ;  /* 0x0005000d03007988 */ /* 0x0001e80008000414 */
[----:B------:R-:W-:Y:S01]  /*0b10*/  STS.U16 [R3+UR20+0x100], R8 ;  /* 0x0001000803007988 */ /* 0x000fe20008000414 */
[----:B0-----:R-:W-:-:S03]  /*0b20*/  LOP3.LUT R13, R28, 0x60, RZ, 0x3c, !PT ;  /* 0x000000601c0d7812 */ /* 0x001fc600078e3cff */
[----:B------:R-:W-:Y:S04]  /*0b30*/  STS.U16 [R3+UR20+0x900], R35 ;  /* 0x0009002303007988 */ /* 0x000fe80008000414 */
[----:B------:R-:W-:Y:S04]  /*0b40*/  STS.U16 [R3+UR20+0xd00], R40 ;  /* 0x000d002803007988 */ /* 0x000fe80008000414 */
[----:B------:R-:W-:Y:S04]  /*0b50*/  STS.U16 [R3+UR20+0x1100], R44 ;  /* 0x0011002c03007988 */ /* 0x000fe80008000414 */
[----:B------:R-:W-:Y:S04]  /*0b60*/  STS.U16 [R3+UR20+0x1500], R47 ;  /* 0x0015002f03007988 */ /* 0x000fe80008000414 */
[----:B------:R-:W-:Y:S04]  /*0b70*/  STS.U16 [R3+UR20+0x1900], R36 ;  /* 0x0019002403007988 */ /* 0x000fe80008000414 */
[----:B------:R0:W-:Y:S04]  /*0b80*/  STS.U16 [R3+UR20+0x1d00], R20 ;  /* 0x001d001403007988 */ /* 0x0001e80008000414 */
[----:B------:R-:W-:Y:S04]  /*0b90*/  STS.U16 [R4+UR20+0x200], R9 ;  /* 0x0002000904007988 */ /* 0x000fe80008000414 */
[----:B------:R-:W-:Y:S04]  /*0ba0*/  STS.U16 [R4+UR20+0x600], R29 ;  /* 0x0006001d04007988 */ /* 0x000fe80008000414 */
[----:B------:R-:W-:Y:S04]  /*0bb0*/  STS.U16 [R4+UR20+0xa00], R37 ;  /* 0x000a002504007988 */ /* 0x000fe80008000414 */
[----:B------:R-:W-:Y:S04]  /*0bc0*/  STS.U16 [R4+UR20+0xe00], R41 ;  /* 0x000e002904007988 */ /* 0x000fe80008000414 */
[----:B------:R-:W-:Y:S04]  /*0bd0*/  STS.U16 [R4+UR20+0x1200], R45 ;  /* 0x0012002d04007988 */ /* 0x000fe80008000414 */
[----:B------:R-:W-:Y:S04]  /*0be0*/  STS.U16 [R4+UR20+0x1600], R48 ;  /* 0x0016003004007988 */ /* 0x000fe80008000414 */
[----:B------:R-:W-:Y:S04]  /*0bf0*/  STS.U16 [R4+UR20+0x1a00], R22 ;  /* 0x001a001604007988 */ /* 0x000fe80008000414 */
[----:B------:R1:W-:Y:S01]  /*0c00*/  STS.U16 [R4+UR20+0x1e00], R24 ;  /* 0x001e001804007988 */ /* 0x0003e20008000414 */
[----:B0-----:R-:W-:-:S03]  /*0c10*/  IMAD.MOV.U32 R20, RZ, RZ, -0x800000 ;  /* 0xff800000ff147424 */ /* 0x001fc600078e00ff */
[----:B------:R-:W-:Y:S01]  /*0c20*/  STS.U16 [R13+UR20+0x300], R10 ;  /* 0x0003000a0d007988 */ /* 0x000fe20008000414 */
[----:B------:R-:W-:-:S03]  /*0c30*/  IMAD.MOV.U32 R8, RZ, RZ, 0x3f800000 ;  /* 0x3f800000ff087424 */ /* 0x000fc600078e00ff */
[----:B------:R0:W-:Y:S01]  /*0c40*/  STS.U16 [R13+UR20+0x700], R31 ;  /* 0x0007001f0d007988 */ /* 0x0001e20008000414 */
[----:B------:R-:W-:-:S03]  /*0c50*/  IMAD.MOV.U32 R3, RZ, RZ, -0x800000 ;  /* 0xff800000ff037424 */ /* 0x000fc600078e00ff */
[----:B------:R2:W-:Y:S01]  /*0c60*/  STS.U16 [R13+UR20+0xb00], R38 ;  /* 0x000b00260d007988 */ /* 0x0005e20008000414 */
[----:B-1----:R-:W-:-:S03]  /*0c70*/  CS2R R24, SRZ ;  /* 0x0000000000187805 */ /* 0x002fc6000001ff00 */
[----:B------:R1:W-:Y:S01]  /*0c80*/  STS.U16 [R13+UR20+0xf00], R42 ;  /* 0x000f002a0d007988 */ /* 0x0003e20008000414 */
[----:B------:R-:W-:-:S03]  /*0c90*/  CS2R R28, SRZ ;  /* 0x00000000001c7805 */ /* 0x000fc6000001ff00 */
[----:B------:R3:W-:Y:S01]  /*0ca0*/  STS.U16 [R13+UR20+0x1300], R14 ;  /* 0x0013000e0d007988 */ /* 0x0007e20008000414 */
[----:B0-----:R-:W-:-:S03]  /*0cb0*/  CS2R R30, SRZ ;  /* 0x00000000001e7805 */ /* 0x001fc6000001ff00 */
[----:B------:R3:W-:Y:S01]  /*0cc0*/  STS.U16 [R13+UR20+0x1700], R16 ;  /* 0x001700100d007988 */ /* 0x0007e20008000414 */
[----:B------:R-:W-:-:S03]  /*0cd0*/  CS2R R34, SRZ ;  /* 0x0000000000227805 */ /* 0x000fc6000001ff00 */
[----:B------:R3:W-:Y:S01]  /*0ce0*/  STS.U16 [R13+UR20+0x1b00], R18 ;  /* 0x001b00120d007988 */ /* 0x0007e20008000414 */
[----:B------:R-:W-:-:S03]  /*0cf0*/  CS2R R36, SRZ ;  /* 0x0000000000247805 */ /* 0x000fc6000001ff00 */
[----:B------:R3:W-:Y:S01]  /*0d00*/  STS.U16 [R13+UR20+0x1f00], R11 ;  /* 0x001f000b0d007988 */ /* 0x0007e20008000414 */
[----:B--2---:R-:W-:Y:S02]  /*0d10*/  CS2R R38, SRZ ;  /* 0x0000000000267805 */ /* 0x004fe4000001ff00 */
[----:B------:R-:W-:Y:S02]  /*0d20*/  CS2R R40, SRZ ;  /* 0x0000000000287805 */ /* 0x000fe4000001ff00 */
[----:B-1----:R-:W-:Y:S02]  /*0d30*/  CS2R R42, SRZ ;  /* 0x00000000002a7805 */ /* 0x002fe4000001ff00 */
[----:B------:R-:W-:Y:S02]  /*0d40*/  CS2R R44, SRZ ;  /* 0x00000000002c7805 */ /* 0x000fe4000001ff00 */
[----:B------:R-:W-:Y:S02]  /*0d50*/  CS2R R46, SRZ ;  /* 0x00000000002e7805 */ /* 0x000fe4000001ff00 */
[----:B------:R-:W-:-:S02]  /*0d60*/  CS2R R48, SRZ ;  /* 0x0000000000307805 */ /* 0x000fc4000001ff00 */
[----:B------:R-:W-:Y:S02]  /*0d70*/  CS2R R50, SRZ ;  /* 0x0000000000327805 */ /* 0x000fe4000001ff00 */
[----:B------:R-:W-:Y:S01]  /*0d80*/  LOP3.LUT R4, R2, 0xff, RZ, 0xc0, !PT ;  /* 0x000000ff02047812 */ /* 0x000fe200078ec0ff */
[----:B---3--:R-:W-:Y:S06]  /*0d90*/  @!P0 BRA `(.L_x_0) ;  /* 0x0000001000ac8947 */ /* 0x008fec0003800000 */
[----:B------:R-:W0:Y:S01]  /*0da0*/  LDC.64 R10, c[0x0][0x250] ;  /* 0x00009400ff0a7b82 */ /* 0x000e220000000a00 */
[--C-:B------:R-:W-:Y:S01]  /*0db0*/  SHF.R.U32.HI R3, RZ, 0x5, R2.reuse ;  /* 0x00000005ff037819 */ /* 0x100fe20000011602 */
[----:B------:R-:W-:Y:S01]  /*0dc0*/  ULDC UR4, c[0x0][0x258] ;  /* 0x0000960000047ab9 */ /* 0x000fe20000000800 */
[--C-:B------:R-:W-:Y:S01]  /*0dd0*/  SHF.R.U32.HI R14, RZ, 0x2, R2.reuse ;  /* 0x00000002ff0e7819 */ /* 0x100fe20000011602 */
[----:B------:R-:W-:Y:S01]  /*0de0*/  IMAD R12, R7, UR4, RZ ;  /* 0x00000004070c7c24 */ /* 0x000fe2000f8e02ff */
[----:B------:R-:W-:Y:S01]  /*0df0*/  R2UR UR21, R3 ;  /* 0x00000000031572ca */ /* 0x000fe200000e0000 */
[----:B------:R-:W-:Y:S01]  /*0e00*/  ULDC.64 UR4, c[0x0][0x218] ;  /* 0x0000860000047ab9 */ /* 0x000fe20000000a00 */
[--C-:B------:R-:W-:Y:S01]  /*0e10*/  SHF.R.U32.HI R13, RZ, 0x1, R2.reuse ;  /* 0x00000001ff0d7819 */ /* 0x100fe20000011602 */
[----:B------:R-:W1:Y:S01]  /*0e20*/  LDC.64 R8, c[0x0][0x260] ;  /* 0x00009800ff087b82 */ /* 0x000e620000000a00 */
[----:B------:R-:W-:Y:S01]  /*0e30*/  LOP3.LUT R3, R2, 0xc0, RZ, 0xc0, !PT ;  /* 0x000000c002037812 */ /* 0x000fe200078ec0ff */
[----:B------:R-:W-:Y:S01]  /*0e40*/  UIADD3 UR6, UR20, 0x4000, URZ ;  /* 0x0000400014067890 */ /* 0x000fe2000fffe03f */
[----:B------:R-:W-:Y:S01]  /*0e50*/  SGXT.U32 R14, R14, 0x3 ;  /* 0x000000030e0e781a */ /* 0x000fe20000000000 */
[----:B------:R-:W-:Y:S01]  /*0e60*/  IMAD.SHL.U32 R7, R4, 0x2, RZ ;  /* 0x0000000204077824 */ /* 0x000fe200078e00ff */
[----:B------:R-:W-:Y:S01]  /*0e70*/  SHF.R.U32.HI R18, RZ, 0x2, R3 ;  /* 0x00000002ff127819 */ /* 0x000fe20000011603 */
[----:B------:R-:W-:Y:S01]  /*0e80*/  USHF.R.U32.HI UR6, URZ, 0x4, UR6 ;  /* 0x000000043f067899 */ /* 0x000fe20008011606 */
[----:B------:R-:W-:Y:S01]  /*0e90*/  LOP3.LUT R16, R14, 0x70, R13, 0xf8, !PT ;  /* 0x000000700e107812 */ /* 0x000fe200078ef80d */
[----:B------:R-:W2:Y:S01]  /*0ea0*/  LDC R26, c[0x0][0x268] ;  /* 0x00009a00ff1a7b82 */ /* 0x000ea20000000800 */
[----:B------:R-:W-:Y:S01]  /*0eb0*/  IMAD.SHL.U32 R14, R12, 0x2, RZ ;  /* 0x000000020c0e7824 */ /* 0x000fe200078e00ff */
[----:B------:R-:W-:Y:S01]  /*0ec0*/  SHF.R.U32.HI R13, RZ, 0x6, R2 ;  /* 0x00000006ff0d7819 */ /* 0x000fe20000011602 */
[----:B------:R-:W-:Y:S01]  /*0ed0*/  USGXT.U32 UR18, UR6, 0xe ;  /* 0x0000000e0612789a */ /* 0x000fe20008000000 */
[----:B------:R-:W-:Y:S01]  /*0ee0*/  LOP3.LUT R5, R16, R5, RZ, 0xfc, !PT ;  /* 0x0000000510057212 */ /* 0x000fe200078efcff */
[----:B------:R-:W-:Y:S01]  /*0ef0*/  IMAD.MOV.U32 R74, RZ, RZ, -0x800000 ;  /* 0xff800000ff4a7424 */ /* 0x000fe200078e00ff */
[----:B------:R-:W-:Y:S01]  /*0f00*/  ISETP.NE.U32.AND P0, PT, R15, RZ, PT ;  /* 0x000000ff0f00720c */ /* 0x000fe20003f05070 */
[----:B------:R-:W-:Y:S01]  /*0f10*/  UIADD3 UR10, UP0, UR18, 0x2, URZ ;  /* 0x00000002120a7890 */ /* 0x000fe2000ff1e03f */
[----:B0-----:R-:W-:Y:S01]  /*0f20*/  IMAD R10, R10, UR7, RZ ;  /* 0x000000070a0a7c24 */ /* 0x001fe2000f8e02ff */
[----:B------:R-:W-:Y:S01]  /*0f30*/  LOP3.LUT R7, R7, R18, RZ, 0x3c, !PT ;  /* 0x0000001207077212 */ /* 0x000fe200078e3cff */
[----:B------:R-:W-:Y:S01]  /*0f40*/  IMAD.MOV.U32 R73, RZ, RZ, RZ ;  /* 0x000000ffff497224 */ /* 0x000fe200078e00ff */
[----:B------:R-:W-:Y:S01]  /*0f50*/  CS2R R28, SRZ ;  /* 0x00000000001c7805 */ /* 0x000fe2000001ff00 */
[C---:B------:R-:W-:Y:S01]  /*0f60*/  IMAD.SHL.U32 R3, R10.reuse, 0x2, RZ ;  /* 0x000000020a037824 */ /* 0x040fe200078e00ff */
[----:B------:R-:W-:Y:S01]  /*0f70*/  CS2R R30, SRZ ;  /* 0x00000000001e7805 */ /* 0x000fe2000001ff00 */
[----:B------:R-:W-:Y:S01]  /*0f80*/  IMAD.HI R10, R10, 0x2, RZ ;  /* 0x000000020a0a7827 */ /* 0x000fe200078e02ff */
[----:B------:R-:W-:-:S02]  /*0f90*/  CS2R R32, SRZ ;  /* 0x0000000000207805 */ /* 0x000fc4000001ff00 */
[----:B------:R-:W-:Y:S02]  /*0fa0*/  CS2R R34, SRZ ;  /* 0x0000000000227805 */ /* 0x000fe4000001ff00 */
[----:B------:R-:W-:Y:S01]  /*0fb0*/  IADD3 R23, P1, P2, R14, UR4, R3 ;  /* 0x000000040e177c10 */ /* 0x000fe2000fa3e003 */
[----:B------:R-:W-:Y:S01]  /*0fc0*/  IMAD.HI R3, R12, 0x2, RZ ;  /* 0x000000020c037827 */ /* 0x000fe200078e02ff */
[----:B------:R-:W-:Y:S02]  /*0fd0*/  LOP3.LUT R14, R2, 0xf, RZ, 0xc0, !PT ;  /* 0x0000000f020e7812 */ /* 0x000fe400078ec0ff */
[----:B------:R-:W-:Y:S02]  /*0fe0*/  CS2R R36, SRZ ;  /* 0x0000000000247805 */ /* 0x000fe4000001ff00 */
[----:B------:R-:W-:Y:S01]  /*0ff0*/  SGXT.U32 R12, R13, 0x2 ;  /* 0x000000020d0c781a */ /* 0x000fe20000000000 */
[----:B-1----:R-:W-:Y:S01]  /*1000*/  IMAD R8, R8, UR7, RZ ;  /* 0x0000000708087c24 */ /* 0x002fe2000f8e02ff */
[----:B------:R-:W-:Y:S01]  /*1010*/  SHF.R.U32.HI R13, RZ, 0x4, R2 ;  /* 0x00000004ff0d7819 */ /* 0x000fe20000011602 */
[----:B------:R-:W-:Y:S01]  /*1020*/  IMAD R14, R14, R9, RZ ;  /* 0x000000090e0e7224 */ /* 0x000fe200078e02ff */
[----:B------:R-:W-:Y:S01]  /*1030*/  IADD3.X R19, R3, UR5, R10, P1, P2 ;  /* 0x0000000503137c10 */ /* 0x000fe20008fe440a */
[----:B------:R-:W-:Y:S01]  /*1040*/  IMAD R12, R12, R11, RZ ;  /* 0x0000000b0c0c7224 */ /* 0x000fe200078e02ff */
[----:B------:R-:W-:Y:S01]  /*1050*/  SGXT.U32 R3, R13, 0x4 ;  /* 0x000000040d03781a */ /* 0x000fe20000000000 */
[----:B------:R-:W-:Y:S01]  /*1060*/  IMAD.SHL.U32 R13, R8, 0x2, RZ ;  /* 0x00000002080d7824 */ /* 0x000fe200078e00ff */
[----:B------:R-:W-:Y:S01]  /*1070*/  ULDC.64 UR4, c[0x0][0x220] ;  /* 0x0000880000047ab9 */ /* 0x000fe20000000a00 */
[----:B------:R-:W-:Y:S01]  /*1080*/  IMAD.SHL.U32 R16, R14, 0x2, RZ ;  /* 0x000000020e107824 */ /* 0x000fe200078e00ff */
[-C--:B------:R-:W-:Y:S01]  /*1090*/  LEA R68, P1, R12, R23.reuse, 0x1 ;  /* 0x000000170c447211 */ /* 0x080fe200078208ff */
[----:B------:R-:W-:Y:S01]  /*10a0*/  IMAD R10, R11, 0x4, R12 ;  /* 0x000000040b0a7824 */ /* 0x000fe200078e020c */
[----:B------:R-:W-:Y:S01]  /*10b0*/  CS2R R38, SRZ ;  /* 0x0000000000267805 */ /* 0x000fe2000001ff00 */
[----:B--2---:R-:W-:Y:S01]  /*10c0*/  IMAD R15, R3, R26, RZ ;  /* 0x0000001a030f7224 */ /* 0x004fe200078e02ff */
[----:B------:R-:W-:Y:S01]  /*10d0*/  IADD3 R24, P5, P6, R16, UR4, R13 ;  /* 0x0000000410187c10 */ /* 0x000fe2000febe00d */
[----:B------:R-:W-:Y:S01]  /*10e0*/  IMAD.HI R13, R8, 0x2, RZ ;  /* 0x00000002080d7827 */ /* 0x000fe200078e02ff */
[----:B------:R-:W-:-:S02]  /*10f0*/  LEA R66, P2, R10, R23, 0x1 ;  /* 0x000000170a427211 */ /* 0x000fc400078408ff */
[----:B------:R-:W-:Y:S02]  /*1100*/  CS2R R40, SRZ ;  /* 0x0000000000287805 */ /* 0x000fe4000001ff00 */
[-C--:B------:R-:W-:Y:S01]  /*1110*/  LEA.HI.X.SX32 R69, R12, R19.reuse, 0x1, P1 ;  /* 0x000000130c457211 */ /* 0x080fe200008f0eff */
[----:B------:R-:W-:Y:S01]  /*1120*/  IMAD R8, R11, 0x4, R10 ;  /* 0x000000040b087824 */ /* 0x000fe200078e020a */
[----:B------:R-:W-:Y:S01]  /*1130*/  LEA.HI.X.SX32 R67, R10, R19, 0x1, P2 ;  /* 0x000000130a437211 */ /* 0x000fe200010f0eff */
[----:B------:R-:W-:Y:S01]  /*1140*/  IMAD R17, R26, 0x10, R15 ;  /* 0x000000101a117824 */ /* 0x000fe200078e020f */
[-C--:B------:R-:W-:Y:S01]  /*1150*/  LEA R18, P1, R15, R24.reuse, 0x1 ;  /* 0x000000180f127211 */ /* 0x080fe200078208ff */
[----:B------:R-:W-:Y:S01]  /*1160*/  IMAD R3, R11, 0x4, R8 ;  /* 0x000000040b037824 */ /* 0x000fe200078e0208 */
[-C--:B------:R-:W-:Y:S01]  /*1170*/  LEA R64, P3, R8, R23.reuse, 0x1 ;  /* 0x0000001708407211 */ /* 0x080fe200078608ff */
[----:B------:R-:W-:Y:S01]  /*1180*/  IMAD R20, R26, 0x10, R17 ;  /* 0x000000101a147824 */ /* 0x000fe200078e0211 */
[----:B------:R-:W-:Y:S01]  /*1190*/  LEA R16, P2, R17, R24, 0x1 ;  /* 0x0000001811107211 */ /* 0x000fe200078408ff */
[----:B------:R-:W-:Y:S01]  /*11a0*/  IMAD.HI R14, R14, 0x2, RZ ;  /* 0x000000020e0e7827 */ /* 0x000fe200078e02ff */
[----:B------:R-:W-:-:S02]  /*11b0*/  LEA R22, P4, R3, R23, 0x1 ;  /* 0x0000001703167211 */ /* 0x000fc400078808ff */
[----:B------:R-:W-:Y:S02]  /*11c0*/  CS2R R42, SRZ ;  /* 0x00000000002a7805 */ /* 0x000fe4000001ff00 */
[-C--:B------:R-:W-:Y:S01]  /*11d0*/  LEA.HI.X.SX32 R65, R8, R19.reuse, 0x1, P3 ;  /* 0x0000001308417211 */ /* 0x080fe200018f0eff */
[----:B------:R-:W-:Y:S01]  /*11e0*/  IMAD.MOV.U32 R71, RZ, RZ, RZ ;  /* 0x000000ffff477224 */ /* 0x000fe200078e00ff */
[----:B------:R-:W-:Y:S01]  /*11f0*/  LEA.HI.X.SX32 R23, R3, R19, 0x1, P4 ;  /* 0x0000001303177211 */ /* 0x000fe200020f0eff */
[----:B------:R-:W-:Y:S01]  /*1200*/  IMAD R3, R26, 0x10, R20 ;  /* 0x000000101a037824 */ /* 0x000fe200078e0214 */
[----:B------:R-:W-:Y:S01]  /*1210*/  IADD3.X R8, R14, UR5, R13, P5, P6 ;  /* 0x000000050e087c10 */ /* 0x000fe2000afec40d */
[----:B------:R-:W-:Y:S01]  /*1220*/  UMOV UR5, URZ ;  /* 0x0000003f00057c82 */ /* 0x000fe20008000000 */
[-C--:B------:R-:W-:Y:S01]  /*1230*/  LEA R14, P3, R20, R24.reuse, 0x1 ;  /* 0x00000018140e7211 */ /* 0x080fe200078608ff */
[----:B------:R-:W-:Y:S01]  /*1240*/  UIADD3.X UR11, UR5, 0x40000040, URZ, UP0, !UPT ;  /* 0x40000040050b7890 */ /* 0x000fe200087fe43f */
[----:B------:R-:W-:Y:S01]  /*1250*/  LEA R12, P4, R3, R24, 0x1 ;  /* 0x00000018030c7211 */ /* 0x000fe200078808ff */
[----:B------:R-:W-:Y:S01]  /*1260*/  IMAD.MOV.U32 R76, RZ, RZ, -0x800000 ;  /* 0xff800000ff4c7424 */ /* 0x000fe200078e00ff */
[----:B------:R-:W-:Y:S01]  /*1270*/  SEL R10, RZ, 0x90, !P0 ;  /* 0x00000090ff0a7807 */ /* 0x000fe20004000000 */
[----:B------:R-:W-:Y:S01]  /*1280*/  IMAD.MOV.U32 R21, RZ, RZ, 0x3f800000 ;  /* 0x3f800000ff157424 */ /* 0x000fe200078e00ff */
[----:B------:R-:W-:-:S02]  /*1290*/  LEA.HI.X.SX32 R19, R15, R8, 0x1, P1 ;  /* 0x000000080f137211 */ /* 0x000fc400008f0eff */
[----:B------:R-:W-:Y:S02]  /*12a0*/  CS2R R24, SRZ ;  /* 0x0000000000187805 */ /* 0x000fe4000001ff00 */
[-C--:B------:R-:W-:Y:S02]  /*12b0*/  LEA.HI.X.SX32 R17, R17, R8.reuse, 0x1, P2 ;  /* 0x0000000811117211 */ /* 0x080fe400010f0eff */
[----:B------:R-:W-:Y:S02]  /*12c0*/  CS2R R26, SRZ ;  /* 0x00000000001a7805 */ /* 0x000fe4000001ff00 */
[-C--:B------:R-:W-:Y:S02]  /*12d0*/  LEA.HI.X.SX32 R15, R20, R8.reuse, 0x1, P3 ;  /* 0x00000008140f7211 */ /* 0x080fe400018f0eff */
[----:B------:R-:W-:Y:S02]  /*12e0*/  CS2R R44, SRZ ;  /* 0x00000000002c7805 */ /* 0x000fe4000001ff00 */
[----:B------:R-:W-:Y:S01]  /*12f0*/  LEA.HI.X.SX32 R13, R3, R8, 0x1, P4 ;  /* 0x00000008030d7211 */ /* 0x000fe200020f0eff */
[----:B------:R-:W-:Y:S01]  /*1300*/  IMAD.MOV.U32 R8, RZ, RZ, 0x3f800000 ;  /* 0x3f800000ff087424 */ /* 0x000fe200078e00ff */
[----:B------:R-:W-:-:S02]  /*1310*/  LOP3.LUT R10, R10, 0x17e, R75, 0x78, !PT ;  /* 0x0000017e0a0a7812 */ /* 0x000fc400078e784b */
[----:B------:R-:W-:Y:S02]  /*1320*/  CS2R R46, SRZ ;  /* 0x00000000002e7805 */ /* 0x000fe4000001ff00 */
[----:B------:R-:W-:Y:S02]  /*1330*/  LOP3.LUT R75, R75, 0x6, RZ, 0xc0, !PT ;  /* 0x000000064b4b7812 */ /* 0x000fe400078ec0ff */
[----:B------:R-:W-:Y:S02]  /*1340*/  CS2R R48, SRZ ;  /* 0x0000000000307805 */ /* 0x000fe4000001ff00 */
[----:B------:R-:W-:Y:S02]  /*1350*/  CS2R R50, SRZ ;  /* 0x0000000000327805 */ /* 0x000fe4000001ff00 */
[----:B------:R-:W-:Y:S02]  /*1360*/  CS2R R52, SRZ ;  /* 0x0000000000347805 */ /* 0x000fe4000001ff00 */
[----:B------:R-:W-:-:S02]  /*1370*/  CS2R R54, SRZ ;  /* 0x0000000000367805 */ /* 0x000fc4000001ff00 */
[----:B------:R-:W-:Y:S01]  /*1380*/  LOP3.LUT R72, R7, 0x40, RZ, 0x3c, !PT ;  /* 0x0000004007487812 */ /* 0x000fe200078e3cff */
[----:B------:R-:W-:Y:S01]  /*1390*/  UMOV UR4, URZ ;  /* 0x0000003f00047c82 */ /* 0x000fe20008000000 */
[----:B------:R-:W-:Y:S01]  /*13a0*/  LOP3.LUT R70, R5, 0x8, RZ, 0xfc, !PT ;  /* 0x0000000805467812 */ /* 0x000fe200078efcff */
[----:B------:R-:W-:Y:S02]  /*13b0*/  UIADD3.64 UR26, UR10, 0x2, URZ ;  /* 0x000000020a1a7897 */ /* 0x000fe4000fffe03f */
[----:B------:R-:W-:Y:S01]  /*13c0*/  UIADD3.64 UR14, UR10, 0x4, URZ ;  /* 0x000000040a0e7897 */ /* 0x000fe2000fffe03f */
[----:B------:R-:W-:-:S11]  /*13d0*/  ULDC UR28, c[0x0][0x238] ;  /* 0x00008e00001c7ab9 */ /* 0x000fd60000000800 */
.L_x_1:
[----:B------:R-:W-:-:S04]  /*13e0*/  IMAD.WIDE R56, R73, 0x2, R68 ;  /* 0x0000000249387825 */ /* 0x000fc800078e0244 */
[C---:B------:R-:W-:Y:S01]  /*13f0*/  IMAD.WIDE R60, R73.reuse, 0x2, R64 ;  /* 0x00000002493c7825 */ /* 0x040fe200078e0240 */
[----:B------:R-:W2:Y:S03]  /*1400*/  LDG.E.U16 R20, desc[UR22][R56.64] ;  /* 0x0000001638147981 */ /* 0x000ea6000c1e1500 */
[C---:B------:R-:W-:Y:S01]  /*1410*/  IMAD.WIDE R58, R73.reuse, 0x2, R66 ;  /* 0x00000002493a7825 */ /* 0x040fe200078e0242 */
[----:B------:R-:W3:Y:S03]  /*1420*/  LDG.E.U16 R78, desc[UR22][R60.64] ;  /* 0x000000163c4e7981 */ /* 0x000ee6000c1e1500 */
[----:B------:R-:W-:Y:S01]  /*1430*/  IMAD.WIDE R62, R73, 0x2, R22 ;  /* 0x00000002493e7825 */ /* 0x000fe200078e0216 */
[----:B------:R-:W4:Y:S04]  /*1440*/  LDG.E.U16 R77, desc[UR22][R58.64] ;  /* 0x000000163a4d7981 */ /* 0x000f28000c1e1500 */
[----:B------:R-:W5:Y:S01]  /*1450*/  LDG.E.U16 R81, desc[UR22][R62.64] ;  /* 0x000000163e517981 */ /* 0x000f62000c1e1500 */
[----:B------:R-:W-:Y:S01]  /*1460*/  BAR.SYNC.DEFER_BLOCKING 0x0 ;  /* 0x0000000000007b1d */ /* 0x000fe20000010000 */
[----:B------:R-:W-:-:S04]  /*1470*/  USHF.L.U32 UR6, UR21, 0x7, URZ ;  /* 0x0000000715067899 */ /* 0x000fc8000800063f */
[----:B------:R-:W-:Y:S01]  /*1480*/  ULOP3.LUT UR6, UR6, 0x200, URZ, 0xc0, !UPT ;  /* 0x0000020006067892 */ /* 0x000fe2000f8ec03f */
[----:B------:R-:W-:-:S03]  /*1490*/  IMAD.WIDE R82, R71, 0x2, R18 ;  /* 0x0000000247527825 */ /* 0x000fc600078e0212 */
[----:B------:R-:W-:Y:S01]  /*14a0*/  ULEA.HI UR6, UR20, UR6, URZ, 0x1c ;  /* 0x0000000614067291 */ /* 0x000fe2000f8fe03f */
[----:B------:R-:W-:-:S03]  /*14b0*/  IMAD.WIDE R84, R71, 0x2, R16 ;  /* 0x0000000247547825 */ /* 0x000fc600078e0210 */
[----:B------:R-:W-:Y:S01]  /*14c0*/  ULOP3.LUT UR16, UR6, 0x3fff, URZ, 0xc0, !UPT ;  /* 0x00003fff06107892 */ /* 0x000fe2000f8ec03f */
[----:B------:R-:W-:Y:S01]  /*14d0*/  UMOV UR19, 0x40000040 ;  /* 0x4000004000137882 */ /* 0x000fe20000000000 */
[----:B------:R-:W-:Y:S02]  /*14e0*/  UMOV UR17, 0x40000040 ;  /* 0x4000004000117882 */ /* 0x000fe40000000000 */
[----:B------:R-:W-:Y:S01]  /*14f0*/  UIADD3 UR8, UP0, UR16, 0x80, URZ ;  /* 0x0000008010087890 */ /* 0x000fe2000ff1e03f */
[----:B------:R-:W-:-:S03]  /*1500*/  UMOV UR6, URZ ;  /* 0x0000003f00067c82 */ /* 0x000fc60008000000 */
[----:B------:R-:W-:-:S04]  /*1510*/  UIADD3.X UR9, UR6, 0x40000040, URZ, UP0, !UPT ;  /* 0x4000004006097890 */ /* 0x000fc800087fe43f */
[----:B------:R-:W-:Y:S02]  /*1520*/  UIADD3.64 UR24, UR8, 0x80, URZ ;  /* 0x0000008008187897 */ /* 0x000fe4000fffe03f */
[----:B------:R-:W-:Y:S01]  /*1530*/  UIADD3.64 UR12, UR8, 0x100, URZ ;  /* 0x00000100080c7897 */ /* 0x000fe2000fffe03f */
[----:B--2---:R-:W-:Y:S04]  /*1540*/  STS.U16 [R7+UR20+0x4000], R20 ;  /* 0x0040001407007988 */ /* 0x004fe80008000414 */
[----:B---3--:R0:W-:Y:S04]  /*1550*/  STS.U16 [R7+UR20+0x4400], R78 ;  /* 0x0044004e07007988 */ /* 0x0081e80008000414 */
[----:B----4-:R-:W-:Y:S04]  /*1560*/  STS.U16 [R72+UR20+0x4200], R77 ;  /* 0x0042004d48007988 */ /* 0x010fe80008000414 */
[----:B-----5:R1:W-:Y:S01]  /*1570*/  STS.U16 [R72+UR20+0x4600], R81 ;  /* 0x0046005148007988 */ /* 0x0203e20008000414 */
[----:B------:R2:W-:Y:S06]  /*1580*/  MEMBAR.ALL.CTA ;  /* 0x0000000000007992 */ /* 0x0005ec0000008000 */
[----:B--2---:R-:W2:Y:S01]  /*1590*/  FENCE.VIEW.ASYNC.S ;  /* 0x00000000000073c6 */ /* 0x004ea20000000000 */
[----:B0-----:R-:W-:-:S04]  /*15a0*/  IMAD.WIDE R78, R71, 0x2, R14 ;  /* 0x00000002474e7825 */ /* 0x001fc800078e020e */
[----:B-1----:R-:W-:Y:S01]  /*15b0*/  IMAD.WIDE R80, R71, 0x2, R12 ;  /* 0x0000000247507825 */ /* 0x002fe200078e020c */
[----:B--2---:R-:W-:Y:S06]  /*15c0*/  BAR.SYNC.DEFER_BLOCKING 0x0 ;  /* 0x0000000000007b1d */ /* 0x004fec0000010000 */
[----:B------:R-:W-:Y:S01]  /*15d0*/  WARPGROUP.ARRIVE ;  /* 0x00000000000079c5 */ /* 0x000fe20000000000 */
[----:B------:R-:W2:Y:S04]  /*15e0*/  LDG.E.U16 R3, desc[UR22][R82.64] ;  /* 0x0000001652037981 */ /* 0x000ea8000c1e1500 */
[----:B------:R-:W3:Y:S01]  /*15f0*/  LDG.E.U16 R77, desc[UR22][R84.64] ;  /* 0x00000016544d7981 */ /* 0x000ee2000c1e1500 */
[----:B------:R-:W-:Y:S03]  /*1600*/  HGMMA.64x16x16.F32.BF16 R56, gdesc[UR16].tnspA, RZ, !UPT ;  /* 0x20200000103879f0 */ /* 0x000fe6000c7018ff */
[----:B------:R-:W4:Y:S04]  /*1610*/  LDG.E.U16 R79, desc[UR22][R78.64] ;  /* 0x000000164e4f7981 */ /* 0x000f28000c1e1500 */
[----:B------:R0:W5:Y:S01]  /*1620*/  LDG.E.U16 R81, desc[UR22][R80.64] ;  /* 0x0000001650517981 */ /* 0x000162000c1e1500 */
[----:B------:R-:W-:Y:S04]  /*1630*/  HGMMA.64x16x16.F32.BF16 R56, gdesc[UR8].tnspA, R56 ;  /* 0x20200000083879f0 */ /* 0x000fe80008701838 */
[----:B------:R-:W-:Y:S01]  /*1640*/  HGMMA.64x16x16.F32.BF16 R56, gdesc[UR24].tnspA, R56 ;  /* 0x20200000183879f0 */ /* 0x000fe20008701838 */
[----:B------:R-:W-:-:S03]  /*1650*/  IADD3 R20, P2, R75, UR4, RZ ;  /* 0x000000044b147c10 */ /* 0x000fc6000ff5e0ff */
[----:B------:R-:W-:Y:S02]  /*1660*/  HGMMA.64x16x16.F32.BF16 R56, gdesc[UR12].tnspA, R56, gsb0 ;  /* 0x202000000c3879f0 */ /* 0x000fe40008001838 */
[----:B0-----:R-:W-:Y:S01]  /*1670*/  IMAD.X R80, RZ, RZ, UR5, P2 ;  /* 0x00000005ff507e24 */ /* 0x001fe200090e06ff */
[CC--:B------:R-:W-:Y:S02]  /*1680*/  ISETP.GT.U32.AND P0, PT, R20.reuse, R5.reuse, PT ;  /* 0x000000051400720c */ /* 0x0c0fe40003f04070 */
[C---:B------:R-:W-:Y:S02]  /*1690*/  ISETP.GE.U32.AND P1, PT, R20.reuse, R5, PT ;  /* 0x000000051400720c */ /* 0x040fe40003f26070 */
[CC--:B------:R-:W-:Y:S02]  /*16a0*/  ISETP.GT.U32.AND P3, PT, R20.reuse, R70.reuse, PT ;  /* 0x000000461400720c */ /* 0x0c0fe40003f64070 */
[C---:B------:R-:W-:Y:S02]  /*16b0*/  ISETP.GE.U32.AND P2, PT, R20.reuse, R70, PT ;  /* 0x000000461400720c */ /* 0x040fe40003f46070 */
[----:B------:R-:W-:-:S02]  /*16c0*/  IADD3 R78, P4, R20, 0x8, RZ ;  /* 0x00000008144e7810 */ /* 0x000fc40007f9e0ff */
[----:B------:R-:W-:Y:S02]  /*16d0*/  IADD3 R20, P5, R20, 0x9, RZ ;  /* 0x0000000914147810 */ /* 0x000fe40007fbe0ff */
[----:B------:R-:W-:Y:S02]  /*16e0*/  ISETP.GE.U32.AND.EX P2, PT, R80, RZ, PT, P2 ;  /* 0x000000ff5000720c */ /* 0x000fe40003f46120 */
[----:B------:R-:W-:Y:S01]  /*16f0*/  ISETP.GT.U32.AND P6, PT, R20, R70, PT ;  /* 0x000000461400720c */ /* 0x000fe20003fc4070 */
[--C-:B------:R-:W-:Y:S01]  /*1700*/  IMAD.X R84, RZ, RZ, R80.reuse, P5 ;  /* 0x000000ffff547224 */ /* 0x100fe200028e0650 */
[----:B------:R-:W-:Y:S02]  /*1710*/  ISETP.GT.U32.AND.EX P3, PT, R80, RZ, PT, P3 ;  /* 0x000000ff5000720c */ /* 0x000fe40003f64130 */
[----:B------:R-:W-:Y:S01]  /*1720*/  ISETP.GT.U32.AND P5, PT, R20, R5, PT ;  /* 0x000000051400720c */ /* 0x000fe20003fa4070 */
[----:B------:R-:W-:Y:S01]  /*1730*/  IMAD.X R20, RZ, RZ, R80, P4 ;  /* 0x000000ffff147224 */ /* 0x000fe200020e0650 */
[----:B------:R-:W-:Y:S01]  /*1740*/  ISETP.GT.U32.AND.EX P0, PT, R80, RZ, PT, P0 ;  /* 0x000000ff5000720c */ /* 0x000fe20003f04100 */
[----:B------:R-:W-:-:S02]  /*1750*/  WARPGROUP.DEPBAR.LE gsb0, 0x0 ;  /* 0x00008000000079c5 */ /* 0x000fc40000010000 */
[----:B------:R-:W-:Y:S01]  /*1760*/  FMUL R59, R59, UR28 ;  /* 0x0000001c3b3b7c20 */ /* 0x000fe20008400000 */
[----:B------:R-:W-:Y:S01]  /*1770*/  FMUL R58, R58, UR28 ;  /* 0x0000001c3a3a7c20 */ /* 0x000fe20008400000 */
[----:B------:R-:W-:Y:S01]  /*1780*/  FMUL R63, R63, UR28 ;  /* 0x0000001c3f3f7c20 */ /* 0x000fe20008400000 */
[----:B------:R-:W-:Y:S02]  /*1790*/  BAR.SYNC.DEFER_BLOCKING 0x0 ;  /* 0x0000000000007b1d */ /* 0x000fe40000010000 */
[----:B------:R-:W-:Y:S02]  /*17a0*/  FSEL R59, R59, -INF , !P2 ;  /* 0xff8000003b3b7808 */ /* 0x000fe40005000000 */
[----:B------:R-:W-:Y:S02]  /*17b0*/  ISETP.GT.U32.AND.EX P2, PT, R84, RZ, PT, P6 ;  /* 0x000000ff5400720c */ /* 0x000fe40003f44160 */
[----:B------:R-:W-:Y:S01]  /*17c0*/  FSEL R58, R58, -INF , !P3 ;  /* 0xff8000003a3a7808 */ /* 0x000fe20005800000 */
[----:B------:R-:W-:Y:S01]  /*17d0*/  FMUL R56, R56, UR28 ;  /* 0x0000001c38387c20 */ /* 0x000fe20008400000 */
[----:B------:R-:W-:Y:S01]  /*17e0*/  ISETP.GT.U32.AND P3, PT, R78, R5, PT ;  /* 0x000000054e00720c */ /* 0x000fe20003f64070 */
[----:B------:R-:W-:Y:S01]  /*17f0*/  FMUL R57, R57, UR28 ;  /* 0x0000001c39397c20 */ /* 0x000fe20008400000 */
[----:B------:R-:W-:Y:S01]  /*1800*/  FSEL R78, R63, -INF , !P2 ;  /* 0xff8000003f4e7808 */ /* 0x000fe20005000000 */
[----:B------:R-:W-:Y:S01]  /*1810*/  FMUL R62, R62, UR28 ;  /* 0x0000001c3e3e7c20 */ /* 0x000fe20008400000 */
[----:B------:R-:W-:Y:S01]  /*1820*/  ISETP.GE.U32.AND.EX P2, PT, R80, RZ, PT, P1 ;  /* 0x000000ff5000720c */ /* 0x000fe20003f46110 */
[----:B------:R-:W-:Y:S01]  /*1830*/  FMUL R60, R60, UR28 ;  /* 0x0000001c3c3c7c20 */ /* 0x000fe20008400000 */
[----:B------:R-:W-:-:S02]  /*1840*/  ISETP.GT.U32.AND.EX P1, PT, R20, RZ, PT, P3 ;  /* 0x000000ff1400720c */ /* 0x000fc40003f24130 */
[----:B------:R-:W-:Y:S02]  /*1850*/  FSEL R56, R56, -INF , !P0 ;  /* 0xff80000038387808 */ /* 0x000fe40004000000 */
[----:B------:R-:W-:Y:S01]  /*1860*/  FSEL R57, R57, -INF , !P2 ;  /* 0xff80000039397808 */ /* 0x000fe20005000000 */
[----:B------:R-:W-:Y:S01]  /*1870*/  FMUL R61, R61, UR28 ;  /* 0x0000001c3d3d7c20 */ /* 0x000fe20008400000 */
[----:B------:R-:W-:Y:S02]  /*1880*/  FSEL R62, R62, -INF , !P0 ;  /* 0xff8000003e3e7808 */ /* 0x000fe40004000000 */
[----:B------:R-:W-:Y:S02]  /*1890*/  FMNMX R83, R58, R59, !PT ;  /* 0x0000003b3a537209 */ /* 0x000fe40007800000 */
[----:B------:R-:W-:Y:S02]  /*18a0*/  ISETP.GT.U32.AND.EX P0, PT, R84, RZ, PT, P5 ;  /* 0x000000ff5400720c */ /* 0x000fe40003f04150 */
[----:B------:R-:W-:-:S02]  /*18b0*/  FSEL R60, R60, -INF , !P1 ;  /* 0xff8000003c3c7808 */ /* 0x000fc40004800000 */
[----:B------:R-:W-:Y:S02]  /*18c0*/  FMNMX R63, R56, R57, !PT ;  /* 0x00000039383f7209 */ /* 0x000fe40007800000 */
[----:B------:R-:W-:Y:S02]  /*18d0*/  FMNMX R83, R62, R83, !PT ;  /* 0x000000533e537209 */ /* 0x000fe40007800000 */
[----:B------:R-:W-:Y:S02]  /*18e0*/  FSEL R20, R61, -INF , !P0 ;  /* 0xff8000003d147808 */ /* 0x000fe40004000000 */
[----:B------:R-:W-:Y:S02]  /*18f0*/  FMNMX R63, R60, R63, !PT ;  /* 0x0000003f3c3f7209 */ /* 0x000fe40007800000 */
[----:B------:R-:W-:Y:S02]  /*1900*/  FMNMX R83, R78, R83, !PT ;  /* 0x000000534e537209 */ /* 0x000fe40007800000 */
[----:B------:R-:W-:-:S03]  /*1910*/  FMNMX R63, R20, R63, !PT ;  /* 0x0000003f143f7209 */ /* 0x000fc60007800000 */
[----:B------:R-:W0:Y:S04]  /*1920*/  SHFL.BFLY PT, R82, R83, 0x2, 0x1f ;  /* 0x0c401f0053527f89 */ /* 0x000e2800000e0000 */
[----:B------:R-:W1:Y:S01]  /*1930*/  SHFL.BFLY PT, R80, R63, 0x2, 0x1f ;  /* 0x0c401f003f507f89 */ /* 0x000e6200000e0000 */
[----:B0-----:R-:W-:Y:S02]  /*1940*/  FMNMX R82, R83, R82, !PT ;  /* 0x0000005253527209 */ /* 0x001fe40007800000 */
[----:B-1----:R-:W-:-:S03]  /*1950*/  FMNMX R80, R63, R80, !PT ;  /* 0x000000503f507209 */ /* 0x002fc60007800000 */
[----:B------:R-:W0:Y:S04]  /*1960*/  SHFL.BFLY PT, R61, R82, 0x1, 0x1f ;  /* 0x0c201f00523d7f89 */ /* 0x000e2800000e0000 */
[----:B------:R-:W1:Y:S04]  /*1970*/  SHFL.BFLY PT, R83, R80, 0x1, 0x1f ;  /* 0x0c201f0050537f89 */ /* 0x000e6800000e0000 */
[----:B--2---:R2:W-:Y:S04]  /*1980*/  STS.U16 [R10+UR20+0x4000], R3 ;  /* 0x004000030a007988 */ /* 0x0045e80008000414 */
[----:B---3--:R-:W-:Y:S04]  /*1990*/  STS.U16 [R10+UR20+0x4200], R77 ;  /* 0x0042004d0a007988 */ /* 0x008fe80008000414 */
[----:B----4-:R-:W-:Y:S01]  /*19a0*/  STS.U16 [R10+UR20+0x4400], R79 ;  /* 0x0044004f0a007988 */ /* 0x010fe20008000414 */
[----:B0-----:R-:W-:-:S03]  /*19b0*/  FMNMX R61, R82, R61, !PT ;  /* 0x0000003d523d7209 */ /* 0x001fc60007800000 */
[----:B-----5:R-:W-:Y:S01]  /*19c0*/  STS.U16 [R10+UR20+0x4600], R81 ;  /* 0x004600510a007988 */ /* 0x020fe20008000414 */
[----:B-1----:R-:W-:Y:S01]  /*19d0*/  FMNMX R83, R80, R83, !PT ;  /* 0x0000005350537209 */ /* 0x002fe20007800000 */
[----:B------:R0:W-:Y:S06]  /*19e0*/  MEMBAR.ALL.CTA ;  /* 0x0000000000007992 */ /* 0x0001ec0000008000 */
[----:B0-----:R-:W0:Y:S01]  /*19f0*/  FENCE.VIEW.ASYNC.S ;  /* 0x00000000000073c6 */ /* 0x001e220000000000 */
[----:B------:R-:W-:Y:S02]  /*1a00*/  FMNMX R61, R61, R76, !PT ;  /* 0x0000004c3d3d7209 */ /* 0x000fe40007800000 */
[----:B------:R-:W-:-:S03]  /*1a10*/  FMNMX R83, R83, R74, !PT ;  /* 0x0000004a53537209 */ /* 0x000fc60007800000 */
[--C-:B------:R-:W-:Y:S01]  /*1a20*/  FADD R58, R58, -R61.reuse ;  /* 0x8000003d3a3a7221 */ /* 0x100fe20000000000 */
[----:B------:R-:W-:Y:S01]  /*1a30*/  FADD R59, R59, -R61 ;  /* 0x8000003d3b3b7221 */ /* 0x000fe20000000000 */
[--C-:B------:R-:W-:Y:S01]  /*1a40*/  FADD R56, R56, -R83.reuse ;  /* 0x8000005338387221 */ /* 0x100fe20000000000 */
[----:B------:R-:W-:Y:S01]  /*1a50*/  FADD R20, R20, -R83 ;  /* 0x8000005314147221 */ /* 0x000fe20000000000 */
[----:B------:R-:W-:Y:S01]  /*1a60*/  FMUL R58, R58, 1.4426950216293334961 ;  /* 0x3fb8aa3b3a3a7820 */ /* 0x000fe20000400000 */
[----:B------:R-:W-:Y:S01]  /*1a70*/  FMUL R59, R59, 1.4426950216293334961 ;  /* 0x3fb8aa3b3b3b7820 */ /* 0x000fe20000400000 */
[----:B------:R-:W-:Y:S01]  /*1a80*/  FADD R62, R62, -R61 ;  /* 0x8000003d3e3e7221 */ /* 0x000fe20000000000 */
[--C-:B------:R-:W-:Y:S01]  /*1a90*/  FADD R57, R57, -R83.reuse ;  /* 0x8000005339397221 */ /* 0x100fe20000000000 */
[----:B------:R-:W-:Y:S01]  /*1aa0*/  FMUL R56, R56, 1.4426950216293334961 ;  /* 0x3fb8aa3b38387820 */ /* 0x000fe20000400000 */
[----:B------:R-:W-:Y:S01]  /*1ab0*/  FADD R60, R60, -R83 ;  /* 0x800000533c3c7221 */ /* 0x000fe20000000000 */
[----:B------:R-:W-:Y:S01]  /*1ac0*/  FMUL R20, R20, 1.4426950216293334961 ;  /* 0x3fb8aa3b14147820 */ /* 0x000fe20000400000 */
[----:B------:R-:W-:Y:S01]  /*1ad0*/  FMUL R62, R62, 1.4426950216293334961 ;  /* 0x3fb8aa3b3e3e7820 */ /* 0x000fe20000400000 */
[----:B------:R-:W-:Y:S01]  /*1ae0*/  FMUL R57, R57, 1.4426950216293334961 ;  /* 0x3fb8aa3b39397820 */ /* 0x000fe20000400000 */
[----:B------:R-:W-:Y:S01]  /*1af0*/  FADD R76, -R61, R76 ;  /* 0x0000004c3d4c7221 */ /* 0x000fe20000000100 */
[----:B------:R-:W-:Y:S01]  /*1b00*/  MUFU.EX2 R58, R58 ;  /* 0x0000003a003a7308 */ /* 0x000fe20000000800 */
[----:B------:R-:W-:Y:S01]  /*1b10*/  FMUL R60, R60, 1.4426950216293334961 ;  /* 0x3fb8aa3b3c3c7820 */ /* 0x000fe20000400000 */
[----:B------:R-:W-:Y:S01]  /*1b20*/  FADD R78, R78, -R61 ;  /* 0x8000003d4e4e7221 */ /* 0x000fe20000000000 */
[----:B------:R-:W-:-:S05]  /*1b30*/  FMUL R76, R76, 1.4426950216293334961 ;  /* 0x3fb8aa3b4c4c7820 */ /* 0x000fca0000400000 */
[----:B------:R-:W1:Y:S01]  /*1b40*/  MUFU.EX2 R59, R59 ;  /* 0x0000003b003b7308 */ /* 0x000e620000000800 */
[----:B------:R-:W-:-:S07]  /*1b50*/  FMUL R78, R78, 1.4426950216293334961 ;  /* 0x3fb8aa3b4e4e7820 */ /* 0x000fce0000400000 */
[----:B------:R3:W-:Y:S08]  /*1b60*/  MUFU.EX2 R85, R20 ;  /* 0x0000001400557308 */ /* 0x0007f00000000800 */
[----:B------:R-:W-:Y:S01]  /*1b70*/  MUFU.EX2 R56, R56 ;  /* 0x0000003800387308 */ /* 0x000fe20000000800 */
[----:B---3--:R-:W-:-:S04]  /*1b80*/  FADD R20, -R83, R74 ;  /* 0x0000004a53147221 */ /* 0x008fc80000000100 */
[----:B------:R-:W-:-:S03]  /*1b90*/  FMUL R20, R20, 1.4426950216293334961 ;  /* 0x3fb8aa3b14147820 */ /* 0x000fc60000400000 */
[----:B------:R1:W3:Y:S08]  /*1ba0*/  MUFU.EX2 R63, R57 ;  /* 0x00000039003f7308 */ /* 0x0002f00000000800 */
[----:B------:R-:W4:Y:S08]  /*1bb0*/  MUFU.EX2 R62, R62 ;  /* 0x0000003e003e7308 */ /* 0x000f300000000800 */
[----:B------:R-:W5:Y:S08]  /*1bc0*/  MUFU.EX2 R60, R60 ;  /* 0x0000003c003c7308 */ /* 0x000f700000000800 */
[----:B------:R4:W0:Y:S08]  /*1bd0*/  MUFU.EX2 R87, R78 ;  /* 0x0000004e00577308 */ /* 0x0008300000000800 */
[----:B------:R-:W0:Y:S08]  /*1be0*/  MUFU.EX2 R76, R76 ;  /* 0x0000004c004c7308 */ /* 0x000e300000000800 */
[----:B--2---:R-:W2:Y:S01]  /*1bf0*/  MUFU.EX2 R3, R20 ;  /* 0x0000001400037308 */ /* 0x004ea20000000800 */
[----:B-1----:R-:W-:Y:S01]  /*1c00*/  FADD R57, R58, R59 ;  /* 0x0000003b3a397221 */ /* 0x002fe20000000000 */
[----:B---3--:R-:W-:-:S03]  /*1c10*/  FADD R89, R56, R63 ;  /* 0x0000003f38597221 */ /* 0x008fc60000000000 */
[----:B----4-:R-:W-:Y:S01]  /*1c20*/  FADD R78, R62, R57 ;  /* 0x000000393e4e7221 */ /* 0x010fe20000000000 */
[----:B------:R-:W-:Y:S01]  /*1c30*/  F2FP.BF16.F32.PACK_AB R57, R59, R58 ;  /* 0x0000003a3b39723e */ /* 0x000fe200000010ff */
[----:B-----5:R-:W-:Y:S01]  /*1c40*/  FADD R58, R60, R89 ;  /* 0x000000593c3a7221 */ /* 0x020fe20000000000 */
[----:B0-----:R-:W-:Y:S01]  /*1c50*/  F2FP.BF16.F32.PACK_AB R59, R87, R62 ;  /* 0x0000003e573b723e */ /* 0x001fe200000010ff */
[-C--:B------:R-:W-:Y:S01]  /*1c60*/  FMUL R26, R26, R76.reuse ;  /* 0x0000004c1a1a7220 */ /* 0x080fe20000400000 */
        /* <DEDUP_REMOVED lines=14> */
[----:B------:R-:W-:Y:S01]  /*1d50*/  FMUL R55, R55, R76 ;  /* 0x0000004c37377220 */ /* 0x000fe20000400000 */
[-C--:B--2---:R-:W-:Y:S01]  /*1d60*/  FMUL R24, R24, R3.reuse ;  /* 0x0000000318187220 */ /* 0x084fe20000400000 */
        /* <DEDUP_REMOVED lines=15> */
[----:B------:R-:W-:Y:S01]  /*1e60*/  FADD R62, R85, R58 ;  /* 0x0000003a553e7221 */ /* 0x000fe20000000000 */
[----:B------:R-:W-:-:S02]  /*1e70*/  F2FP.BF16.F32.PACK_AB R56, R63, R56 ;  /* 0x000000383f38723e */ /* 0x000fc400000010ff */
[----:B------:R-:W-:Y:S01]  /*1e80*/  F2FP.BF16.F32.PACK_AB R58, R85, R60 ;  /* 0x0000003c553a723e */ /* 0x000fe200000010ff */
[----:B------:R-:W-:Y:S06]  /*1e90*/  BAR.SYNC.DEFER_BLOCKING 0x0 ;  /* 0x0000000000007b1d */ /* 0x000fec0000010000 */
[----:B------:R-:W-:Y:S01]  /*1ea0*/  UMOV UR19, 0xc0000010 ;  /* 0xc000001000137882 */ /* 0x000fe20000000000 */
[----:B------:R-:W-:Y:S01]  /*1eb0*/  FADD R78, R87, R78 ;  /* 0x0000004e574e7221 */ /* 0x000fe20000000000 */
[----:B------:R-:W-:-:S06]  /*1ec0*/  WARPGROUP.ARRIVE ;  /* 0x00000000000079c5 */ /* 0x000fcc0000000000 */
[----:B------:R-:W-:Y:S01]  /*1ed0*/  HGMMA.64x64x16.F32.BF16 R24, R56, gdesc[UR16], R24, gsb0 ;  /* 0x00e0001038187df0 */ /* 0x000fe20008001818 */
[----:B------:R-:W0:Y:S04]  /*1ee0*/  SHFL.BFLY PT, R77, R78, 0x2, 0x1f ;  /* 0x0c401f004e4d7f89 */ /* 0x000e2800000e0000 */
[----:B------:R-:W1:Y:S01]  /*1ef0*/  SHFL.BFLY PT, R63, R62, 0x2, 0x1f ;  /* 0x0c401f003e3f7f89 */ /* 0x000e6200000e0000 */
[----:B------:R-:W-:-:S04]  /*1f00*/  UIADD3 UR4, UP0, UR4, 0x10, URZ ;  /* 0x0000001004047890 */ /* 0x000fc8000ff1e03f */
[----:B------:R-:W-:Y:S01]  /*1f10*/  UIADD3.X UR5, URZ, UR5, URZ, UP0, !UPT ;  /* 0x000000053f057290 */ /* 0x000fe200087fe43f */
[----:B0-----:R-:W-:Y:S01]  /*1f20*/  FADD R77, R78, R77 ;  /* 0x0000004d4e4d7221 */ /* 0x001fe20000000000 */
[----:B-1----:R-:W-:-:S04]  /*1f30*/  FADD R63, R62, R63 ;  /* 0x0000003f3e3f7221 */ /* 0x002fc80000000000 */
[----:B------:R-:W0:Y:S04]  /*1f40*/  SHFL.BFLY PT, R60, R77, 0x1, 0x1f ;  /* 0x0c201f004d3c7f89 */ /* 0x000e2800000e0000 */
[----:B------:R-:W1:Y:S01]  /*1f50*/  SHFL.BFLY PT, R20, R63, 0x1, 0x1f ;  /* 0x0c201f003f147f89 */ /* 0x000e6200000e0000 */
[----:B------:R-:W-:Y:S01]  /*1f60*/  IMAD.U32 R74, RZ, RZ, UR5 ;  /* 0x00000005ff4a7e24 */ /* 0x000fe2000f8e00ff */
[----:B------:R-:W-:-:S04]  /*1f70*/  ISETP.LE.U32.AND P0, PT, R86, UR4, PT ;  /* 0x0000000456007c0c */ /* 0x000fc8000bf03070 */
[----:B------:R-:W-:Y:S01]  /*1f80*/  ISETP.GE.U32.AND.EX P0, PT, R74, RZ, PT, P0 ;  /* 0x000000ff4a00720c */ /* 0x000fe20003f06100 */
[----:B------:R-:W-:Y:S02]  /*1f90*/  IMAD R71, R9, 0x10, R71 ;  /* 0x0000001009477824 */ /* 0x000fe400078e0247 */
[----:B------:R-:W-:Y:S02]  /*1fa0*/  IMAD R73, R11, 0x10, R73 ;  /* 0x000000100b497824 */ /* 0x000fe400078e0249 */
[----:B------:R-:W-:Y:S02]  /*1fb0*/  IMAD.MOV.U32 R74, RZ, RZ, R83 ;  /* 0x000000ffff4a7224 */ /* 0x000fe400078e0053 */
[----:B0-----:R-:W-:Y:S01]  /*1fc0*/  FADD R79, R77, R60 ;  /* 0x0000003c4d4f7221 */ /* 0x001fe20000000000 */
[----:B-1----:R-:W-:-:S03]  /*1fd0*/  FADD R20, R63, R20 ;  /* 0x000000143f147221 */ /* 0x002fc60000000000 */
[----:B------:R-:W-:Y:S01]  /*1fe0*/  FFMA R21, R76, R21, R79 ;  /* 0x000000154c157223 */ /* 0x000fe2000000004f */
[----:B------:R-:W-:Y:S02]  /*1ff0*/  IMAD.MOV.U32 R76, RZ, RZ, R61 ;  /* 0x000000ffff4c7224 */ /* 0x000fe400078e003d */
[----:B------:R-:W-:Y:S01]  /*2000*/  FFMA R8, R3, R8, R20 ;  /* 0x0000000803087223 */ /* 0x000fe20000000014 */
[----:B------:R-:W-:Y:S02]  /*2010*/  IMAD.MOV.U32 R20, RZ, RZ, R83 ;  /* 0x000000ffff147224 */ /* 0x000fe400078e0053 */
[----:B------:R-:W-:Y:S01]  /*2020*/  IMAD.MOV.U32 R3, RZ, RZ, R61 ;  /* 0x000000ffff037224 */ /* 0x000fe200078e003d */
[----:B------:R-:W-:Y:S02]  /*2030*/  WARPGROUP.DEPBAR.LE gsb0, 0x0 ;  /* 0x00008000000079c5 */ /* 0x000fe40000010000 */
[----:B------:R-:W-:Y:S05]  /*2040*/  @!P0 BRA `(.L_x_1) ;  /* 0xfffffff000e48947 */ /* 0x000fea000383ffff */
.L_x_0:
[----:B------:R-:W-:Y:S02]  /*2050*/  IMAD.MOV.U32 R7, RZ, RZ, R21 ;  /* 0x000000ffff077224 */ /* 0x000fe400078e0015 */
[----:B------:R-:W-:Y:S01]  /*2060*/  FMUL R9, R50, 0.25 ;  /* 0x3e80000032097820 */ /* 0x000fe20000400000 */
[----:B------:R-:W-:Y:S01]  /*2070*/  FMUL R12, R51, 0.25 ;  /* 0x3e800000330c7820 */ /* 0x000fe20000400000 */
[----:B------:R-:W-:Y:S01]  /*2080*/  FMUL R5, R54, 0.25 ;  /* 0x3e80000036057820 */ /* 0x000fe20000400000 */
[----:B------:R-:W-:Y:S01]  /*2090*/  FSETP.GT.AND P1, PT, |R8|, 8.50705917302346158658e+37, PT ;  /* 0x7e8000000800780b */ /* 0x000fe20003f24200 */
[----:B------:R-:W-:Y:S01]  /*20a0*/  FMUL R22, R41, 0.25 ;  /* 0x3e80000029167820 */ /* 0x000fe20000400000 */
[----:B------:R-:W-:Y:S01]  /*20b0*/  FSETP.GT.AND P0, PT, |R7|, 8.50705917302346158658e+37, PT ;  /* 0x7e8000000700780b */ /* 0x000fe20003f04200 */
[----:B------:R-:W-:Y:S01]  /*20c0*/  FMUL R59, R36, 0.25 ;  /* 0x3e800000243b7820 */ /* 0x000fe20000400000 */
[----:B------:R-:W-:Y:S01]  /*20d0*/  FMUL R10, R55, 0.25 ;  /* 0x3e800000370a7820 */ /* 0x000fe20000400000 */
[----:B------:R-:W-:Y:S01]  /*20e0*/  FSETP.GEU.AND P4, PT, |R7|, 1.175494350822287508e-38, PT ;  /* 0x008000000700780b */ /* 0x000fe20003f8e200 */
[----:B------:R-:W-:Y:S01]  /*20f0*/  FMUL R13, R38, 0.25 ;  /* 0x3e800000260d7820 */ /* 0x000fe20000400000 */
[----:B------:R-:W-:Y:S01]  /*2100*/  FSEL R50, R9, R50, P0 ;  /* 0x0000003209327208 */ /* 0x000fe20000000000 */
        /* <DEDUP_REMOVED lines=9> */
[----:B------:R-:W0:Y:S01]  /*21a0*/  LDC R39, c[0x0][0x278] ;  /* 0x00009e00ff277b82 */ /* 0x000e220000000800 */
        /* <DEDUP_REMOVED lines=16> */
[----:B------:R-:W-:Y:S01]  /*22b0*/  LOP3.LUT R55, R2, 0xf0, RZ, 0xc0, !PT ;  /* 0x000000f002377812 */ /* 0x000fe200078ec0ff */
[----:B------:R-:W-:Y:S01]  /*22c0*/  FMUL R63, R28, 0.25 ;  /* 0x3e8000001c3f7820 */ /* 0x000fe20000400000 */
[----:B------:R-:W-:Y:S01]  /*22d0*/  FSEL R46, R5, R48, P1 ;  /* 0x00000030052e7208 */ /* 0x000fe20000800000 */
[----:B------:R-:W-:Y:S01]  /*22e0*/  FMUL R5, R32, 0.25 ;  /* 0x3e80000020057820 */ /* 0x000fe20000400000 */
[----:B------:R-:W-:Y:S01]  /*22f0*/  FSETP.GEU.AND P3, PT, R7, 1.175494350822287508e-38, PT ;  /* 0x008000000700780b */ /* 0x000fe20003f6e000 */
[----:B------:R-:W-:Y:S01]  /*2300*/  @!P4 FMUL R9, R9, 16777216 ;  /* 0x4b8000000909c820 */ /* 0x000fe20000400000 */
[----:B------:R-:W-:Y:S01]  /*2310*/  FSETP.GEU.AND P2, PT, R8, 1.175494350822287508e-38, PT ;  /* 0x008000000800780b */ /* 0x000fe20003f4e000 */
[----:B0-----:R-:W-:Y:S01]  /*2320*/  IMAD R36, R6, R39, RZ ;  /* 0x0000002706247224 */ /* 0x001fe200078e02ff */
[----:B------:R-:W-:Y:S01]  /*2330*/  FSEL R62, R5, R32, P1 ;  /* 0x00000020053e7208 */ /* 0x000fe20000800000 */
[----:B------:R-:W-:Y:S01]  /*2340*/  FMUL R6, R25, 0.25 ;  /* 0x3e80000019067820 */ /* 0x000fe20000400000 */
[----:B------:R-:W-:Y:S01]  /*2350*/  FSEL R32, R12, R29, P1 ;  /* 0x0000001d0c207208 */ /* 0x000fe20000800000 */
[----:B------:R-:W-:Y:S01]  /*2360*/  FMUL R5, R24, 0.25 ;  /* 0x3e80000018057820 */ /* 0x000fe20000400000 */
[----:B------:R-:W-:Y:S01]  /*2370*/  LOP3.LUT R12, R2, 0x7, RZ, 0xc0, !PT ;  /* 0x00000007020c7812 */ /* 0x000fe200078ec0ff */
[----:B------:R-:W-:Y:S01]  /*2380*/  @!P4 FMUL R51, R51, 16777216 ;  /* 0x4b8000003333c820 */ /* 0x000fe20000400000 */
[----:B------:R-:W-:Y:S01]  /*2390*/  FSEL R23, R6, R25, P1 ;  /* 0x0000001906177208 */ /* 0x000fe20000800000 */
[----:B------:R-:W-:Y:S01]  /*23a0*/  FMUL R26, R49, 0.25 ;  /* 0x3e800000311a7820 */ /* 0x000fe20000400000 */
[----:B------:R-:W-:Y:S01]  /*23b0*/  LEA R6, R12, UR20, 0x4 ;  /* 0x000000140c067c11 */ /* 0x000fe2000f8e20ff */
[----:B------:R-:W-:Y:S01]  /*23c0*/  FMUL R61, R44, 0.25 ;  /* 0x3e8000002c3d7820 */ /* 0x000fe20000400000 */
[----:B------:R-:W-:Y:S01]  /*23d0*/  LOP3.LUT R29, R2, 0x8, RZ, 0xc0, !PT ;  /* 0x00000008021d7812 */ /* 0x000fe200078ec0ff */
[----:B------:R-:W-:Y:S01]  /*23e0*/  @!P4 FMUL R42, R42, 16777216 ;  /* 0x4b8000002a2ac820 */ /* 0x000fe20000400000 */
[----:B------:R-:W-:Y:S01]  /*23f0*/  FSEL R69, R5, R24, P1 ;  /* 0x0000001805457208 */ /* 0x000fe20000800000 */
[----:B------:R-:W-:-:S02]  /*2400*/  IMAD R21, R12, -0x8, R6 ;  /* 0xfffffff80c157824 */ /* 0x000fc400078e0206 */
[----:B------:R-:W-:Y:S01]  /*2410*/  FMUL R5, R8, 8388608 ;  /* 0x4b00000008057820 */ /* 0x000fe20000400000 */
[----:B------:R-:W-:Y:S01]  /*2420*/  IMAD R6, R29, 0x100, R6 ;  /* 0x000001001d067824 */ /* 0x000fe200078e0206 */
[----:B------:R-:W-:Y:S01]  /*2430*/  FSEL R13, R13, R38, P0 ;  /* 0x000000260d0d7208 */ /* 0x000fe20000000000 */
[----:B------:R-:W-:Y:S02]  /*2440*/  IMAD.SHL.U32 R12, R2, 0x4, RZ ;  /* 0x00000004020c7824 */ /* 0x000fe400078e00ff */
[----:B------:R-:W-:Y:S01]  /*2450*/  FMUL R38, R33, 0.25 ;  /* 0x3e80000021267820 */ /* 0x000fe20000400000 */
[----:B------:R-:W-:Y:S01]  /*2460*/  IMAD R55, R55, 0x8, R6 ;  /* 0x0000000837377824 */ /* 0x000fe200078e0206 */
[----:B------:R-:W-:Y:S01]  /*2470*/  FSEL R15, R10, R47, P0 ;  /* 0x0000002f0a0f7208 */ /* 0x000fe20000000000 */
[----:B------:R-:W-:Y:S01]  /*2480*/  FMUL R10, R43, 0.25 ;  /* 0x3e8000002b0a7820 */ /* 0x000fe20000400000 */
[----:B------:R-:W-:Y:S01]  /*2490*/  LOP3.LUT R6, R12, 0x1c0, RZ, 0xc0, !PT ;  /* 0x000001c00c067812 */ /* 0x000fe200078ec0ff */
[----:B------:R-:W-:Y:S01]  /*24a0*/  FMUL R12, R7, 8388608 ;  /* 0x4b000000070c7820 */ /* 0x000fe20000400000 */
[----:B------:R-:W-:Y:S01]  /*24b0*/  FSEL R5, R5, R8, !P2 ;  /* 0x0000000805057208 */ /* 0x000fe20005000000 */
[----:B------:R-:W-:Y:S01]  /*24c0*/  FMUL R47, R40, 0.25 ;  /* 0x3e800000282f7820 */ /* 0x000fe20000400000 */
[----:B------:R-:W-:Y:S01]  /*24d0*/  FSEL R33, R38, R33, P1 ;  /* 0x0000002126217208 */ /* 0x000fe20000800000 */
[----:B------:R-:W-:Y:S01]  /*24e0*/  IMAD.IADD R38, R6, 0x1, R21 ;  /* 0x0000000106267824 */ /* 0x000fe200078e0215 */
[----:B------:R-:W-:Y:S01]  /*24f0*/  FSEL R12, R12, R7, !P3 ;  /* 0x000000070c0c7208 */ /* 0x000fe20005800000 */
[----:B------:R-:W-:Y:S01]  /*2500*/  @P0 FMUL R7, R7, 0.25 ;  /* 0x3e80000007070820 */ /* 0x000fe20000400000 */
[----:B------:R-:W-:Y:S01]  /*2510*/  VIADD R6, R5, 0xc0cafb0d ;  /* 0xc0cafb0d05067836 */ /* 0x000fe20000000000 */
[----:B------:R-:W-:Y:S01]  /*2520*/  FSEL R43, R10, R43, P0 ;  /* 0x0000002b0a2b7208 */ /* 0x000fe20000000000 */
[----:B------:R-:W-:Y:S01]  /*2530*/  FMUL R10, R35, 0.25 ;  /* 0x3e800000230a7820 */ /* 0x000fe20000400000 */
[----:B------:R-:W-:Y:S01]  /*2540*/  @!P4 FMUL R7, R7, 16777216 ;  /* 0x4b8000000707c820 */ /* 0x000fe20000400000 */
[----:B------:R-:W-:Y:S01]  /*2550*/  FSEL R30, R11, R30, P0 ;  /* 0x0000001e0b1e7208 */ /* 0x000fe20000000000 */
[----:B------:R-:W-:Y:S01]  /*2560*/  VIADD R21, R12, 0xc0cafb0d ;  /* 0xc0cafb0d0c157836 */ /* 0x000fe20000000000 */
[----:B------:R-:W-:Y:S01]  /*2570*/  LOP3.LUT R24, R6, 0xff800000, RZ, 0xc0, !PT ;  /* 0xff80000006187812 */ /* 0x000fe200078ec0ff */
[----:B------:R-:W0:Y:S01]  /*2580*/  MUFU.RCP R65, R7 ;  /* 0x0000000700417308 */ /* 0x000e220000001000 */
[----:B------:R-:W-:Y:S01]  /*2590*/  FSEL R35, R10, R35, P0 ;  /* 0x000000230a237208 */ /* 0x000fe20000000000 */
[----:B------:R-:W-:Y:S01]  /*25a0*/  @!P4 FMUL R30, R30, 16777216 ;  /* 0x4b8000001e1ec820 */ /* 0x000fe20000400000 */
[----:B------:R-:W-:Y:S01]  /*25b0*/  FSEL R16, R16, R31, P0 ;  /* 0x0000001f10107208 */ /* 0x000fe20000000000 */
[----:B------:R-:W-:Y:S01]  /*25c0*/  FMUL R11, R52, 0.25 ;  /* 0x3e800000340b7820 */ /* 0x000fe20000400000 */
[----:B------:R-:W-:Y:S01]  /*25d0*/  FSEL R58, R58, R27, P0 ;  /* 0x0000001b3a3a7208 */ /* 0x000fe20000000000 */
[----:B------:R-:W-:Y:S01]  /*25e0*/  @!P4 FMUL R35, R35, 16777216 ;  /* 0x4b8000002323c820 */ /* 0x000fe20000400000 */
[C---:B------:R-:W-:Y:S01]  /*25f0*/  FSETP.GEU.AND P0, PT, |R8|.reuse, 1.175494350822287508e-38, PT ;  /* 0x008000000800780b */ /* 0x040fe20003f0e200 */
[----:B------:R-:W-:Y:S01]  /*2600*/  @P1 FMUL R8, R8, 0.25 ;  /* 0x3e80000008081820 */ /* 0x000fe20000400000 */
[----:B------:R-:W-:Y:S01]  /*2610*/  I2FP.F32.S32 R6, R24 ;  /* 0x0000001800067245 */ /* 0x000fe20000201400 */
[----:B------:R-:W-:Y:S01]  /*2620*/  IMAD.IADD R24, R5, 0x1, -R24 ;  /* 0x0000000105187824 */ /* 0x000fe200078e0a18 */
[----:B------:R-:W-:Y:S01]  /*2630*/  FSEL R25, RZ, -23, P2 ;  /* 0xc1b80000ff197808 */ /* 0x000fe20001000000 */
[----:B------:R-:W-:Y:S01]  /*2640*/  @!P4 FMUL R16, R16, 16777216 ;  /* 0x4b8000001010c820 */ /* 0x000fe20000400000 */
[----:B------:R-:W-:Y:S01]  /*2650*/  LOP3.LUT R45, R21, 0xff800000, RZ, 0xc0, !PT ;  /* 0xff800000152d7812 */ /* 0x000fe200078ec0ff */
[----:B------:R-:W-:Y:S01]  /*2660*/  FADD R24, R24, -1 ;  /* 0xbf80000018187421 */ /* 0x000fe20000000000 */
[----:B------:R-:W-:Y:S01]  /*2670*/  FSEL R63, R63, R28, P1 ;  /* 0x0000001c3f3f7208 */ /* 0x000fe20000800000 */
[----:B------:R-:W-:Y:S01]  /*2680*/  FFMA.FTZ R25, R6, 1.1920928955078125e-07, R25 ;  /* 0x3400000006197823 */ /* 0x000fe20000010019 */
[C---:B0-----:R-:W-:Y:S01]  /*2690*/  FMUL R67, R65.reuse, R30 ;  /* 0x0000001e41437220 */ /* 0x041fe20000400000 */
[----:B------:R-:W-:Y:S01]  /*26a0*/  IMAD.MOV.U32 R30, RZ, RZ, 0x3dc6b27f ;  /* 0x3dc6b27fff1e7424 */ /* 0x000fe200078e00ff */
[----:B------:R-:W-:Y:S01]  /*26b0*/  I2FP.F32.S32 R28, R45 ;  /* 0x0000002d001c7245 */ /* 0x000fe20000201400 */
[----:B------:R-:W-:Y:S01]  /*26c0*/  FMUL R6, R65, R9 ;  /* 0x0000000941067220 */ /* 0x000fe20000400000 */
[----:B------:R-:W-:-:S02]  /*26d0*/  IMAD.IADD R45, R12, 0x1, -R45 ;  /* 0x000000010c2d7824 */ /* 0x000fc400078e0a2d */
[----:B------:R-:W-:Y:S01]  /*26e0*/  FFMA.FTZ R9, R24, R30, -0.16845393180847167969 ;  /* 0xbe2c7f3018097423 */ /* 0x000fe2000001001e */
[----:B------:R-:W-:Y:S01]  /*26f0*/  FMUL R7, R65, R35 ;  /* 0x0000002341077220 */ /* 0x000fe20000400000 */
[----:B------:R-:W-:Y:S01]  /*2700*/  @!P0 FMUL R8, R8, 16777216 ;  /* 0x4b80000008088820 */ /* 0x000fe20000400000 */
[----:B------:R-:W-:Y:S01]  /*2710*/  LEA.HI R21, R29, R38, RZ, 0x1f ;  /* 0x000000261d157211 */ /* 0x000fe200078ff8ff */
[----:B------:R-:W-:Y:S01]  /*2720*/  FADD R35, R45, -1 ;  /* 0xbf8000002d237421 */ /* 0x000fe20000000000 */
[C---:B------:R-:W-:Y:S01]  /*2730*/  FFMA.FTZ R9, R24.reuse, R9, 0.1716887056827545166 ;  /* 0x3e2fcf2a18097423 */ /* 0x040fe20000010009 */
[C---:B------:R-:W-:Y:S01]  /*2740*/  FMUL R38, R65.reuse, R51 ;  /* 0x0000003341267220 */ /* 0x040fe20000400000 */
[----:B------:R-:W-:Y:S01]  /*2750*/  FMUL R51, R65, R16 ;  /* 0x0000001041337220 */ /* 0x000fe20000400000 */
[----:B------:R-:W-:Y:S01]  /*2760*/  FMUL R10, R53, 0.25 ;  /* 0x3e800000350a7820 */ /* 0x000fe20000400000 */
[----:B------:R0:W1:Y:S01]  /*2770*/  MUFU.RCP R16, R8 ;  /* 0x0000000800107308 */ /* 0x0000620000001000 */
[----:B------:R-:W-:Y:S01]  /*2780*/  FFMA.FTZ R9, R24, R9, -0.17900948226451873779 ;  /* 0xbe374e4318097423 */ /* 0x000fe20000010009 */
[----:B------:R-:W-:Y:S01]  /*2790*/  FSEL R11, R11, R52, P1 ;  /* 0x000000340b0b7208 */ /* 0x000fe20000800000 */
[----:B------:R-:W-:Y:S01]  /*27a0*/  @!P4 FMUL R43, R43, 16777216 ;  /* 0x4b8000002b2bc820 */ /* 0x000fe20000400000 */
[----:B------:R-:W-:Y:S01]  /*27b0*/  FSEL R10, R10, R53, P1 ;  /* 0x000000350a0a7208 */ /* 0x000fe20000800000 */
[C---:B------:R-:W-:Y:S01]  /*27c0*/  FFMA.FTZ R9, R24.reuse, R9, 0.20512372255325317383 ;  /* 0x3e520bf418097423 */ /* 0x040fe20000010009 */
[----:B------:R-:W-:Y:S01]  /*27d0*/  FSEL R47, R47, R40, P1 ;  /* 0x000000282f2f7208 */ /* 0x000fe20000800000 */
[----:B------:R-:W-:Y:S01]  /*27e0*/  @!P0 FMUL R11, R11, 16777216 ;  /* 0x4b8000000b0b8820 */ /* 0x000fe20000400000 */
[----:B------:R-:W-:Y:S01]  /*27f0*/  FMUL R40, R65, R43 ;  /* 0x0000002b41287220 */ /* 0x000fe20000400000 */
[C---:B0-----:R-:W-:Y:S01]  /*2800*/  FFMA.FTZ R8, R35.reuse, R30, -0.16845393180847167969 ;  /* 0xbe2c7f3023087423 */ /* 0x041fe2000001001e */
[----:B------:R-:W-:Y:S01]  /*2810*/  FFMA.FTZ R9, R24, R9, -0.24046532809734344482 ;  /* 0xbe763c8b18097423 */ /* 0x000fe20000010009 */
[----:B------:R-:W-:Y:S01]  /*2820*/  @!P0 FMUL R10, R10, 16777216 ;  /* 0x4b8000000a0a8820 */ /* 0x000fe20000400000 */
[----:B------:R-:W-:Y:S01]  /*2830*/  FSEL R26, R26, R49, P1 ;  /* 0x000000311a1a7208 */ /* 0x000fe20000800000 */
[----:B------:R-:W-:Y:S01]  /*2840*/  FFMA.FTZ R8, R35, R8, 0.1716887056827545166 ;  /* 0x3e2fcf2a23087423 */ /* 0x000fe20000010008 */
[C---:B------:R-:W-:Y:S01]  /*2850*/  FFMA.FTZ R9, R24.reuse, R9, 0.28857114911079406738 ;  /* 0x3e93bf9918097423 */ /* 0x040fe20000010009 */
[----:B------:R-:W-:Y:S01]  /*2860*/  FSEL R61, R61, R44, P1 ;  /* 0x0000002c3d3d7208 */ /* 0x000fe20000800000 */
[----:B------:R-:W-:Y:S01]  /*2870*/  FMUL R41, R65, R42 ;  /* 0x0000002a41297220 */ /* 0x000fe20000400000 */
[----:B------:R-:W-:Y:S01]  /*2880*/  FFMA.FTZ R8, R35, R8, -0.17900948226451873779 ;  /* 0xbe374e4323087423 */ /* 0x000fe20000010008 */
[----:B------:R-:W-:Y:S01]  /*2890*/  FFMA.FTZ R9, R24, R9, -0.36067417263984680176 ;  /* 0xbeb8aa4918097423 */ /* 0x000fe20000010009 */
[----:B-1----:R-:W-:Y:S01]  /*28a0*/  FMUL R43, R16, R11 ;  /* 0x0000000b102b7220 */ /* 0x002fe20000400000 */
[----:B------:R-:W-:Y:S01]  /*28b0*/  @!P0 FMUL R47, R47, 16777216 ;  /* 0x4b8000002f2f8820 */ /* 0x000fe20000400000 */
[C---:B------:R-:W-:Y:S01]  /*28c0*/  FFMA.FTZ R8, R35.reuse, R8, 0.20512372255325317383 ;  /* 0x3e520bf423087423 */ /* 0x040fe20000010008 */
[----:B------:R-:W-:Y:S01]  /*28d0*/  FFMA.FTZ R11, R24, R9, 0.48089820146560668945 ;  /* 0x3ef6384a180b7423 */ /* 0x000fe20000010009 */
[----:B------:R-:W-:Y:S01]  /*28e0*/  @!P0 FMUL R22, R22, 16777216 ;  /* 0x4b80000016168820 */ /* 0x000fe20000400000 */
[----:B------:R-:W-:Y:S01]  /*28f0*/  FMUL R42, R16, R10 ;  /* 0x0000000a102a7220 */ /* 0x000fe20000400000 */
[C---:B------:R-:W-:Y:S01]  /*2900*/  FFMA.FTZ R8, R35.reuse, R8, -0.24046532809734344482 ;  /* 0xbe763c8b23087423 */ /* 0x040fe20000010008 */
[----:B------:R-:W-:Y:S01]  /*2910*/  @!P4 FMUL R58, R58, 16777216 ;  /* 0x4b8000003a3ac820 */ /* 0x000fe20000400000 */
[----:B------:R-:W-:Y:S01]  /*2920*/  @!P4 FMUL R64, R64, 16777216 ;  /* 0x4b8000004040c820 */ /* 0x000fe20000400000 */
[----:B------:R-:W-:Y:S01]  /*2930*/  @!P0 FMUL R32, R32, 16777216 ;  /* 0x4b80000020208820 */ /* 0x000fe20000400000 */
[----:B------:R-:W-:Y:S01]  /*2940*/  FFMA.FTZ R8, R35, R8, 0.28857114911079406738 ;  /* 0x3e93bf9923087423 */ /* 0x000fe20000010008 */
[----:B------:R-:W-:Y:S01]  /*2950*/  @!P0 FMUL R63, R63, 16777216 ;  /* 0x4b8000003f3f8820 */ /* 0x000fe20000400000 */
[----:B------:R-:W-:Y:S01]  /*2960*/  @!P0 FMUL R23, R23, 16777216 ;  /* 0x4b80000017178820 */ /* 0x000fe20000400000 */
[----:B------:R-:W-:Y:S01]  /*2970*/  @!P0 FMUL R69, R69, 16777216 ;  /* 0x4b80000045458820 */ /* 0x000fe20000400000 */
[----:B------:R-:W-:Y:S01]  /*2980*/  FFMA.FTZ R10, R35, R8, -0.36067417263984680176 ;  /* 0xbeb8aa49230a7423 */ /* 0x000fe20000010008 */
[----:B------:R-:W-:Y:S01]  /*2990*/  FFMA.FTZ R11, R24, R11, -0.72134751081466674805 ;  /* 0xbf38aa3b180b7423 */ /* 0x000fe2000001000b */
[----:B------:R-:W-:Y:S01]  /*29a0*/  FMUL R66, R16, R47 ;  /* 0x0000002f10427220 */ /* 0x000fe20000400000 */
[----:B------:R-:W-:Y:S01]  /*29b0*/  @!P0 FMUL R26, R26, 16777216 ;  /* 0x4b8000001a1a8820 */ /* 0x000fe20000400000 */
[----:B------:R-:W-:Y:S01]  /*29c0*/  @!P0 FMUL R46, R46, 16777216 ;  /* 0x4b8000002e2e8820 */ /* 0x000fe20000400000 */
[----:B------:R-:W-:Y:S01]  /*29d0*/  @!P0 FMUL R57, R57, 16777216 ;  /* 0x4b80000039398820 */ /* 0x000fe20000400000 */
[----:B------:R-:W-:Y:S01]  /*29e0*/  @!P0 FMUL R61, R61, 16777216 ;  /* 0x4b8000003d3d8820 */ /* 0x000fe20000400000 */
[----:B------:R-:W-:Y:S01]  /*29f0*/  @!P0 FMUL R17, R17, 16777216 ;  /* 0x4b80000011118820 */ /* 0x000fe20000400000 */
[----:B------:R-:W-:Y:S01]  /*2a00*/  @!P0 FMUL R59, R59, 16777216 ;  /* 0x4b8000003b3b8820 */ /* 0x000fe20000400000 */
[----:B------:R-:W-:Y:S01]  /*2a10*/  @!P0 FMUL R33, R33, 16777216 ;  /* 0x4b80000021218820 */ /* 0x000fe20000400000 */
[----:B------:R-:W-:Y:S01]  /*2a20*/  @!P0 FMUL R62, R62, 16777216 ;  /* 0x4b8000003e3e8820 */ /* 0x000fe20000400000 */
[C---:B------:R-:W-:Y:S01]  /*2a30*/  FMUL R47, R16.reuse, R22 ;  /* 0x00000016102f7220 */ /* 0x040fe20000400000 */
[C---:B------:R-:W-:Y:S01]  /*2a40*/  FMUL R70, R65.reuse, R58 ;  /* 0x0000003a41467220 */ /* 0x040fe20000400000 */
[----:B------:R-:W-:Y:S01]  /*2a50*/  FMUL R72, R65, R64 ;  /* 0x0000004041487220 */ /* 0x000fe20000400000 */
[C---:B------:R-:W-:Y:S01]  /*2a60*/  FMUL R32, R16.reuse, R32 ;  /* 0x0000002010207220 */ /* 0x040fe20000400000 */
[C---:B------:R-:W-:Y:S01]  /*2a70*/  FMUL R63, R16.reuse, R63 ;  /* 0x0000003f103f7220 */ /* 0x040fe20000400000 */
[C---:B------:R-:W-:Y:S01]  /*2a80*/  FMUL R22, R16.reuse, R69 ;  /* 0x0000004510167220 */ /* 0x040fe20000400000 */
[----:B------:R-:W-:Y:S01]  /*2a90*/  FMUL R23, R16, R23 ;  /* 0x0000001710177220 */ /* 0x000fe20000400000 */
[C---:B------:R-:W-:Y:S01]  /*2aa0*/  FFMA.FTZ R10, R35.reuse, R10, 0.48089820146560668945 ;  /* 0x3ef6384a230a7423 */ /* 0x040fe2000001000a */
[----:B------:R-:W-:Y:S01]  /*2ab0*/  FMUL R11, R24, R11 ;  /* 0x0000000b180b7220 */ /* 0x000fe20000400000 */
[C---:B------:R-:W-:Y:S01]  /*2ac0*/  FMUL R45, R16.reuse, R26 ;  /* 0x0000001a102d7220 */ /* 0x040fe20000400000 */
[C---:B------:R-:W-:Y:S01]  /*2ad0*/  FMUL R44, R16.reuse, R46 ;  /* 0x0000002e102c7220 */ /* 0x040fe20000400000 */
[C---:B------:R-:W-:Y:S01]  /*2ae0*/  FMUL R57, R16.reuse, R57 ;  /* 0x0000003910397220 */ /* 0x040fe20000400000 */
[C---:B------:R-:W-:Y:S01]  /*2af0*/  FMUL R61, R16.reuse, R61 ;  /* 0x0000003d103d7220 */ /* 0x040fe20000400000 */
[C---:B------:R-:W-:Y:S01]  /*2b00*/  FMUL R64, R16.reuse, R17 ;  /* 0x0000001110407220 */ /* 0x040fe20000400000 */
[C---:B------:R-:W-:Y:S01]  /*2b10*/  FMUL R59, R16.reuse, R59 ;  /* 0x0000003b103b7220 */ /* 0x040fe20000400000 */
[C---:B------:R-:W-:Y:S01]  /*2b20*/  FMUL R68, R16.reuse, R33 ;  /* 0x0000002110447220 */ /* 0x040fe20000400000 */
[----:B------:R-:W-:Y:S01]  /*2b30*/  FMUL R62, R16, R62 ;  /* 0x0000003e103e7220 */ /* 0x000fe20000400000 */
[----:B------:R-:W-:Y:S01]  /*2b40*/  FFMA.FTZ R16, R35, R10, -0.72134751081466674805 ;  /* 0xbf38aa3b23107423 */ /* 0x000fe2000001000a */
[----:B------:R-:W-:Y:S01]  /*2b50*/  FMUL R17, R24, R11 ;  /* 0x0000000b18117220 */ /* 0x000fe20000400000 */
[----:B------:R-:W-:Y:S01]  /*2b60*/  F2FP.BF16.F32.PACK_AB R8, R63, R22 ;  /* 0x000000163f08723e */ /* 0x000fe200000010ff */
[----:B------:R-:W-:Y:S01]  /*2b70*/  @!P4 FMUL R50, R50, 16777216 ;  /* 0x4b8000003232c820 */ /* 0x000fe20000400000 */
[----:B------:R-:W-:Y:S01]  /*2b80*/  F2FP.BF16.F32.PACK_AB R9, R32, R23 ;  /* 0x000000172009723e */ /* 0x000fe200000010ff */
[----:B------:R-:W-:Y:S01]  /*2b90*/  FMUL R16, R35, R16 ;  /* 0x0000001023107220 */ /* 0x000fe20000400000 */
[----:B------:R-:W-:Y:S01]  /*2ba0*/  F2FP.BF16.F32.PACK_AB R10, R67, R72 ;  /* 0x00000048430a723e */ /* 0x000fe200000010ff */
[----:B------:R-:W-:Y:S01]  /*2bb0*/  @!P4 FMUL R13, R13, 16777216 ;  /* 0x4b8000000d0dc820 */ /* 0x000fe20000400000 */
[----:B------:R-:W-:Y:S01]  /*2bc0*/  F2FP.BF16.F32.PACK_AB R11, R51, R70 ;  /* 0x00000046330b723e */ /* 0x000fe200000010ff */
[----:B------:R-:W-:Y:S01]  /*2bd0*/  BAR.SYNC.DEFER_BLOCKING 0x0 ;  /* 0x0000000000007b1d */ /* 0x000fe20000010000 */
[----:B------:R-:W-:Y:S01]  /*2be0*/  ISETP.GE.U32.AND P1, PT, R5, 0x7f800000, PT ;  /* 0x7f8000000500780c */ /* 0x000fe20003f26070 */
[----:B------:R-:W-:Y:S01]  /*2bf0*/  FMUL R32, R35, R16 ;  /* 0x0000001023207220 */ /* 0x000fe20000400000 */
[----:B------:R-:W-:Y:S01]  /*2c00*/  FSEL R27, RZ, -23, P3 ;  /* 0xc1b80000ff1b7808 */ /* 0x000fe20001800000 */
[----:B------:R-:W-:Y:S01]  /*2c10*/  FFMA.FTZ R16, R24, 1.4426950216293334961, R17 ;  /* 0x3fb8aa3b18107823 */ /* 0x000fe20000010011 */
[----:B------:R-:W-:Y:S01]  /*2c20*/  FSETP.NEU.AND P0, PT, R5, RZ, PT ;  /* 0x000000ff0500720b */ /* 0x000fe20003f0d000 */
[----:B------:R-:W-:Y:S01]  /*2c30*/  FFMA.FTZ R46, R35, 1.4426950216293334961, R32 ;  /* 0x3fb8aa3b232e7823 */ /* 0x000fe20000010020 */
[----:B------:R-:W-:Y:S01]  /*2c40*/  @!P4 FMUL R34, R34, 16777216 ;  /* 0x4b8000002222c820 */ /* 0x000fe20000400000 */
[----:B------:R-:W-:Y:S01]  /*2c50*/  FFMA.FTZ R27, R28, 1.1920928955078125e-07, R27 ;  /* 0x340000001c1b7823 */ /* 0x000fe2000001001b */
[----:B------:R-:W-:Y:S01]  /*2c60*/  FADD R25, R25, R16 ;  /* 0x0000001019197221 */ /* 0x000fe20000000000 */
[C---:B------:R-:W-:Y:S01]  /*2c70*/  FMUL R37, R65.reuse, R50 ;  /* 0x0000003241257220 */ /* 0x040fe20000400000 */
[----:B------:R-:W-:Y:S01]  /*2c80*/  FMUL R13, R65, R13 ;  /* 0x0000000d410d7220 */ /* 0x000fe20000400000 */
[----:B------:R-:W-:Y:S01]  /*2c90*/  FADD R27, R27, R46 ;  /* 0x0000002e1b1b7221 */ /* 0x000fe20000000000 */
[----:B------:R-:W-:Y:S01]  /*2ca0*/  FMUL R50, R65, R34 ;  /* 0x0000002241327220 */ /* 0x000fe20000400000 */
[----:B------:R-:W-:Y:S01]  /*2cb0*/  @P1 IMAD.MOV.U32 R46, RZ, RZ, 0x7f800000 ;  /* 0x7f800000ff2e1424 */ /* 0x000fe200078e00ff */
[----:B------:R-:W-:Y:S01]  /*2cc0*/  ISETP.GE.U32.AND P2, PT, R12, 0x7f800000, PT ;  /* 0x7f8000000c00780c */ /* 0x000fe20003f46070 */
[----:B------:R-:W-:-:S02]  /*2cd0*/  IMAD R48, R39, 0x2, R36 ;  /* 0x0000000227307824 */ /* 0x000fc400078e0224 */
[----:B------:R-:W-:Y:S01]  /*2ce0*/  @!P4 FMUL R15, R15, 16777216 ;  /* 0x4b8000000f0fc820 */ /* 0x000fe20000400000 */
[----:B------:R-:W-:Y:S01]  /*2cf0*/  @P1 FFMA.FTZ R25, R5, R46, +INF ;  /* 0x7f80000005191423 */ /* 0x000fe2000001002e */
[----:B------:R-:W-:Y:S01]  /*2d00*/  @!P4 FMUL R14, R14, 16777216 ;  /* 0x4b8000000e0ec820 */ /* 0x000fe20000400000 */
[----:B------:R-:W-:Y:S02]  /*2d10*/  IMAD R60, R39, 0x2, R48 ;  /* 0x00000002273c7824 */ /* 0x000fe400078e0230 */
[C---:B------:R-:W-:Y:S01]  /*2d20*/  FMUL R15, R65.reuse, R15 ;  /* 0x0000000f410f7220 */ /* 0x040fe20000400000 */
[----:B------:R-:W-:Y:S01]  /*2d30*/  FSETP.NEU.AND P1, PT, R12, RZ, PT ;  /* 0x000000ff0c00720b */ /* 0x000fe20003f2d000 */
[----:B------:R-:W-:Y:S01]  /*2d40*/  FMUL R14, R65, R14 ;  /* 0x0000000e410e7220 */ /* 0x000fe20000400000 */
[----:B------:R0:W-:Y:S01]  /*2d50*/  STSM.16.M88.4 [R55], R8 ;  /* 0x0000000837007844 */ /* 0x0001e20000000200 */
[----:B------:R-:W-:Y:S01]  /*2d60*/  IMAD R54, R39, 0x2, R60 ;  /* 0x0000000227367824 */ /* 0x000fe200078e023c */
[----:B------:R-:W-:Y:S01]  /*2d70*/  F2FP.BF16.F32.PACK_AB R15, R15, R40 ;  /* 0x000000280f0f723e */ /* 0x000fe200000010ff */
[----:B------:R-:W1:Y:S01]  /*2d80*/  LDC.64 R16, c[0x0][0x228] ;  /* 0x00008a00ff107b82 */ /* 0x000e620000000a00 */
[----:B------:R-:W-:Y:S01]  /*2d90*/  F2FP.BF16.F32.PACK_AB R14, R14, R41 ;  /* 0x000000290e0e723e */ /* 0x000fe200000010ff */
[----:B------:R-:W-:Y:S01]  /*2da0*/  IMAD R56, R39, 0x2, R54 ;  /* 0x0000000227387824 */ /* 0x000fe200078e0236 */
[----:B------:R-:W-:Y:S01]  /*2db0*/  ULDC.64 UR4, c[0x0][0x270] ;  /* 0x00009c0000047ab9 */ /* 0x000fe20000000a00 */
[----:B------:R-:W-:Y:S01]  /*2dc0*/  @!P4 FMUL R19, R19, 16777216 ;  /* 0x4b8000001313c820 */ /* 0x000fe20000400000 */
[----:B------:R-:W-:Y:S01]  /*2dd0*/  UIMAD UR4, UR7, UR4, URZ ;  /* 0x00000004070472a4 */ /* 0x000fe2000f8e023f */
[----:B------:R-:W-:-:S02]  /*2de0*/  IMAD R52, R39, 0x2, R56 ;  /* 0x0000000227347824 */ /* 0x000fc400078e0238 */
[----:B------:R-:W-:Y:S01]  /*2df0*/  @!P4 FMUL R18, R18, 16777216 ;  /* 0x4b8000001212c820 */ /* 0x000fe20000400000 */
[----:B------:R-:W-:Y:S01]  /*2e00*/  IMAD R63, R0, UR5, RZ ;  /* 0x00000005003f7c24 */ /* 0x000fe2000f8e02ff */
[----:B------:R-:W-:Y:S01]  /*2e10*/  USHF.L.U32 UR5, UR4, 0x1, URZ ;  /* 0x0000000104057899 */ /* 0x000fe2000800063f */
[----:B------:R-:W-:Y:S02]  /*2e20*/  IMAD R53, R39, 0x2, R52 ;  /* 0x0000000227357824 */ /* 0x000fe400078e0234 */
[C---:B------:R-:W-:Y:S01]  /*2e30*/  FMUL R19, R65.reuse, R19 ;  /* 0x0000001341137220 */ /* 0x040fe20000400000 */
[----:B------:R-:W-:Y:S01]  /*2e40*/  FMUL R18, R65, R18 ;  /* 0x0000001241127220 */ /* 0x000fe20000400000 */
[----:B0-----:R-:W-:Y:S01]  /*2e50*/  F2FP.BF16.F32.PACK_AB R9, R47, R68 ;  /* 0x000000442f09723e */ /* 0x001fe200000010ff */
[----:B------:R-:W-:Y:S01]  /*2e60*/  IMAD R49, R39, 0x2, R53 ;  /* 0x0000000227317824 */ /* 0x000fe200078e0235 */
[----:B------:R-:W-:Y:S02]  /*2e70*/  LEA R47, R4, UR20, 0x4 ;  /* 0x00000014042f7c11 */ /* 0x000fe4000f8e20ff */
[----:B------:R-:W-:Y:S01]  /*2e80*/  F2FP.BF16.F32.PACK_AB R11, R6, R7 ;  /* 0x00000007060b723e */ /* 0x000fe200000010ff */
[----:B------:R-:W-:Y:S01]  /*2e90*/  BAR.SYNC.DEFER_BLOCKING 0x0 ;  /* 0x0000000000007b1d */ /* 0x000fe20000010000 */
[----:B------:R-:W-:Y:S01]  /*2ea0*/  F2FP.BF16.F32.PACK_AB R8, R59, R62 ;  /* 0x0000003e3b08723e */ /* 0x000fe200000010ff */
[----:B------:R-:W-:Y:S01]  /*2eb0*/  IMAD R31, R39, 0x2, R49 ;  /* 0x00000002271f7824 */ /* 0x000fe200078e0231 */
[----:B------:R-:W-:Y:S01]  /*2ec0*/  F2FP.BF16.F32.PACK_AB R10, R13, R50 ;  /* 0x000000320d0a723e */ /* 0x000fe200000010ff */
[----:B------:R-:W-:Y:S01]  /*2ed0*/  @P2 IMAD.MOV.U32 R13, RZ, RZ, 0x7f800000 ;  /* 0x7f800000ff0d2424 */ /* 0x000fe200078e00ff */
[----:B------:R-:W-:Y:S01]  /*2ee0*/  F2FP.BF16.F32.PACK_AB R18, R18, R37 ;  /* 0x000000251212723e */ /* 0x000fe200000010ff */
[----:B------:R-:W-:Y:S01]  /*2ef0*/  IMAD R29, R39, 0x2, R31 ;  /* 0x00000002271d7824 */ /* 0x000fe200078e021f */
[----:B------:R-:W-:Y:S01]  /*2f00*/  F2FP.BF16.F32.PACK_AB R19, R19, R38 ;  /* 0x000000261313723e */ /* 0x000fe200000010ff */
[----:B------:R-:W-:Y:S01]  /*2f10*/  @P2 FFMA.FTZ R27, R12, R13, +INF ;  /* 0x7f8000000c1b2423 */ /* 0x000fe2000001000d */
[----:B------:R-:W-:Y:S01]  /*2f20*/  F2FP.BF16.F32.PACK_AB R12, R61, R66 ;  /* 0x000000423d0c723e */ /* 0x000fe200000010ff */
[----:B------:R-:W-:Y:S01]  /*2f30*/  IMAD R28, R39, 0x2, R29 ;  /* 0x00000002271c7824 */ /* 0x000fe200078e021d */
[----:B------:R-:W-:Y:S01]  /*2f40*/  F2FP.BF16.F32.PACK_AB R13, R57, R64 ;  /* 0x00000040390d723e */ /* 0x000fe200000010ff */
[----:B------:R-:W-:Y:S01]  /*2f50*/  IMAD.SHL.U32 R59, R63, 0x2, RZ ;  /* 0x000000023f3b7824 */ /* 0x000fe200078e00ff */
[----:B------:R-:W-:Y:S01]  /*2f60*/  FSEL R25, R25, -INF , P0 ;  /* 0xff80000019197808 */ /* 0x000fe20000000000 */
[----:B------:R-:W-:-:S03]  /*2f70*/  IMAD R58, R39, 0x2, R28 ;  /* 0x00000002273a7824 */ /* 0x000fc600078e021c */
[----:B-1----:R-:W-:Y:S01]  /*2f80*/  IADD3 R59, P2, P3, R59, UR5, R16 ;  /* 0x000000053b3b7c10 */ /* 0x002fe2000fb5e010 */
[----:B------:R-:W-:Y:S01]  /*2f90*/  IMAD R34, R39, 0x2, R58 ;  /* 0x0000000227227824 */ /* 0x000fe200078e023a */
[----:B------:R-:W-:Y:S01]  /*2fa0*/  UIMAD.WIDE UR4, UR4, 0x2, URZ ;  /* 0x00000002040478a5 */ /* 0x000fe2000f8e023f */
[----:B------:R-:W-:Y:S01]  /*2fb0*/  IMAD.HI R16, R63, 0x2, RZ ;  /* 0x000000023f107827 */ /* 0x000fe200078e02ff */
[-C--:B------:R-:W-:Y:S02]  /*2fc0*/  LEA R40, P6, R54, R59.reuse, 0x1 ;  /* 0x0000003b36287211 */ /* 0x080fe400078c08ff */
[----:B------:R-:W-:Y:S01]  /*2fd0*/  LEA R38, P5, R60, R59, 0x1 ;  /* 0x0000003b3c267211 */ /* 0x000fe200078a08ff */
[----:B------:R-:W0:Y:S01]  /*2fe0*/  LDS.128 R4, [R47] ;  /* 0x000000002f047984 */ /* 0x000e220000000c00 */
[C---:B------:R-:W-:Y:S01]  /*2ff0*/  IMAD R30, R39.reuse, 0x2, R34 ;  /* 0x00000002271e7824 */ /* 0x040fe200078e0222 */
[----:B------:R-:W-:Y:S01]  /*3000*/  IADD3.X R63, R16, UR5, R17, P2, P3 ;  /* 0x00000005103f7c10 */ /* 0x000fe200097e6411 */
[----:B------:R-:W-:Y:S01]  /*3010*/  ULDC UR4, c[0x0][0x27c] ;  /* 0x00009f0000047ab9 */ /* 0x000fe20000000800 */
[----:B------:R-:W-:Y:S01]  /*3020*/  BAR.SYNC.DEFER_BLOCKING 0x0 ;  /* 0x0000000000007b1d */ /* 0x000fe20000010000 */
[----:B------:R-:W-:Y:S01]  /*3030*/  IMAD R26, R39, 0x2, R30 ;  /* 0x00000002271a7824 */ /* 0x000fe200078e021e */
[----:B------:R-:W-:Y:S01]  /*3040*/  F2FP.BF16.F32.PACK_AB R16, R43, R44 ;  /* 0x0000002c2b10723e */ /* 0x000fe200000010ff */
[----:B------:R-:W-:Y:S01]  /*3050*/  UIMAD UR4, UR7, UR4, URZ ;  /* 0x00000004070472a4 */ /* 0x000fe2000f8e023f */
[----:B------:R-:W-:Y:S01]  /*3060*/  F2FP.BF16.F32.PACK_AB R17, R42, R45 ;  /* 0x0000002d2a11723e */ /* 0x000fe200000010ff */
[C---:B------:R-:W-:Y:S01]  /*3070*/  IMAD R22, R39.reuse, 0x2, R26 ;  /* 0x0000000227167824 */ /* 0x040fe200078e021a */
[----:B------:R-:W-:Y:S01]  /*3080*/  LEA R64, P2, R36, R59, 0x1 ;  /* 0x0000003b24407211 */ /* 0x000fe200078408ff */
[----:B------:R-:W-:Y:S01]  /*3090*/  USHF.L.U32 UR6, UR4, 0x2, URZ ;  /* 0x0000000204067899 */ /* 0x000fe2000800063f */
[-C--:B------:R-:W-:Y:S01]  /*30a0*/  LEA.HI.X.SX32 R41, R54, R63.reuse, 0x1, P6 ;  /* 0x0000003f36297211 */ /* 0x080fe200030f0eff */
[C---:B------:R-:W-:Y:S01]  /*30b0*/  IMAD R23, R39.reuse, 0x2, R22 ;  /* 0x0000000227177824 */ /* 0x040fe200078e0216 */
[----:B------:R-:W-:Y:S01]  /*30c0*/  LEA.HI.X.SX32 R65, R36, R63, 0x1, P2 ;  /* 0x0000003f24417211 */ /* 0x000fe200010f0eff */
[----:B------:R-:W-:Y:S01]  /*30d0*/  UIMAD.WIDE UR4, UR4, 0x4, URZ ;  /* 0x00000004040478a5 */ /* 0x000fe2000f8e023f */
[-C--:B------:R-:W-:Y:S01]  /*30e0*/  LEA R36, P4, R48, R59.reuse, 0x1 ;  /* 0x0000003b30247211 */ /* 0x080fe200078808ff */
[----:B------:R-:W-:Y:S01]  /*30f0*/  IMAD R24, R39, 0x2, R23 ;  /* 0x0000000227187824 */ /* 0x000fe200078e0217 */
[----:B------:R-:W-:-:S02]  /*3100*/  LEA R42, P2, R56, R59, 0x1 ;  /* 0x0000003b382a7211 */ /* 0x000fc400078408ff */
[-C--:B------:R-:W-:Y:S01]  /*3110*/  LEA.HI.X.SX32 R37, R48, R63.reuse, 0x1, P4 ;  /* 0x0000003f30257211 */ /* 0x080fe200020f0eff */
[----:B------:R-:W-:Y:S01]  /*3120*/  IMAD R32, R39, 0x2, R24 ;  /* 0x0000000227207824 */ /* 0x000fe200078e0218 */
[----:B------:R-:W-:Y:S02]  /*3130*/  LEA.HI.X.SX32 R43, R56, R63, 0x1, P2 ;  /* 0x0000003f382b7211 */ /* 0x000fe400010f0eff */
[-C--:B------:R-:W-:Y:S01]  /*3140*/  LEA R54, P6, R31, R59.reuse, 0x1 ;  /* 0x0000003b1f367211 */ /* 0x080fe200078c08ff */
[C---:B------:R-:W-:Y:S01]  /*3150*/  IMAD R33, R39.reuse, 0x2, R32 ;  /* 0x0000000227217824 */ /* 0x040fe200078e0220 */
[C---:B------:R-:W-:Y:S01]  /*3160*/  LEA R44, P3, R52.reuse, R59, 0x1 ;  /* 0x0000003b342c7211 */ /* 0x040fe200078608ff */
[----:B------:R-:W-:Y:S02]  /*3170*/  STSM.16.M88.4 [R55], R8 ;  /* 0x0000000837007844 */ /* 0x000fe40000000200 */
[C---:B------:R-:W-:Y:S01]  /*3180*/  IMAD R46, R39.reuse, 0x2, R33 ;  /* 0x00000002272e7824 */ /* 0x040fe200078e0221 */
[----:B------:R-:W-:Y:S01]  /*3190*/  LEA.HI.X.SX32 R45, R52, R63, 0x1, P3 ;  /* 0x0000003f342d7211 */ /* 0x000fe200018f0eff */
[----:B------:R-:W-:Y:S02]  /*31a0*/  BAR.SYNC.DEFER_BLOCKING 0x0 ;  /* 0x0000000000007b1d */ /* 0x000fe40000010000 */
[----:B------:R-:W-:Y:S01]  /*31b0*/  IMAD R35, R39, 0x2, R46 ;  /* 0x0000000227237824 */ /* 0x000fe200078e022e */
[----:B------:R-:W-:-:S03]  /*31c0*/  LEA R52, P3, R28, R59, 0x1 ;  /* 0x0000003b1c347211 */ /* 0x000fc600078608ff */
[----:B------:R-:W-:-:S04]  /*31d0*/  IMAD R51, R39, 0x2, R35 ;  /* 0x0000000227337824 */ /* 0x000fc800078e0223 */
[----:B------:R-:W-:-:S04]  /*31e0*/  IMAD R50, R39, 0x2, R51 ;  /* 0x0000000227327824 */ /* 0x000fc800078e0233 */
[----:B------:R-:W-:-:S04]  /*31f0*/  IMAD R62, R39, 0x2, R50 ;  /* 0x00000002273e7824 */ /* 0x000fc800078e0232 */
[----:B------:R-:W-:-:S04]  /*3200*/  IMAD R68, R39, 0x2, R62 ;  /* 0x0000000227447824 */ /* 0x000fc800078e023e */
[C---:B------:R-:W-:Y:S01]  /*3210*/  IMAD R74, R39.reuse, 0x2, R68 ;  /* 0x00000002274a7824 */ /* 0x040fe200078e0244 */
[----:B------:R-:W1:Y:S03]  /*3220*/  LDS.128 R8, [R47] ;  /* 0x000000002f087984 */ /* 0x000e660000000c00 */
[C---:B------:R-:W-:Y:S01]  /*3230*/  IMAD R76, R39.reuse, 0x2, R74 ;  /* 0x00000002274c7824 */ /* 0x040fe200078e024a */
[----:B------:R-:W-:Y:S03]  /*3240*/  BAR.SYNC.DEFER_BLOCKING 0x0 ;  /* 0x0000000000007b1d */ /* 0x000fe60000010000 */
[----:B------:R-:W-:-:S04]  /*3250*/  IMAD R80, R39, 0x2, R76 ;  /* 0x0000000227507824 */ /* 0x000fc800078e024c */
[----:B------:R-:W-:-:S04]  /*3260*/  IMAD R98, R39, 0x2, R80 ;  /* 0x0000000227627824 */ /* 0x000fc800078e0250 */
[----:B------:R-:W-:-:S04]  /*3270*/  IMAD R100, R39, 0x2, R98 ;  /* 0x0000000227647824 */ /* 0x000fc800078e0262 */
[----:B------:R-:W-:Y:S01]  /*3280*/  IMAD R102, R39, 0x2, R100 ;  /* 0x0000000227667824 */ /* 0x000fe200078e0264 */
[----:B------:R-:W-:Y:S02]  /*3290*/  LEA.HI.X.SX32 R39, R60, R63, 0x1, P5 ;  /* 0x0000003f3c277211 */ /* 0x000fe400028f0eff */
[----:B------:R-:W-:-:S04]  /*32a0*/  LEA R48, P5, R49, R59, 0x1 ;  /* 0x0000003b31307211 */ /* 0x000fc800078a08ff */
[----:B------:R-:W-:Y:S02]  /*32b0*/  LEA.HI.X.SX32 R49, R49, R63, 0x1, P5 ;  /* 0x0000003f31317211 */ /* 0x000fe400028f0eff */
[C---:B------:R-:W-:Y:S01]  /*32c0*/  LEA R60, P5, R34.reuse, R59, 0x1 ;  /* 0x0000003b223c7211 */ /* 0x040fe200078a08ff */
[----:B------:R-:W-:Y:S03]  /*32d0*/  STSM.16.M88.4 [R55], R12 ;  /* 0x0000000c37007844 */ /* 0x000fe60000000200 */
[----:B------:R-:W-:Y:S01]  /*32e0*/  LEA.HI.X.SX32 R61, R34, R63, 0x1, P5 ;  /* 0x0000003f223d7211 */ /* 0x000fe200028f0eff */
[----:B------:R-:W-:Y:S01]  /*32f0*/  BAR.SYNC.DEFER_BLOCKING 0x0 ;  /* 0x0000000000007b1d */ /* 0x000fe20000010000 */
[----:B------:R-:W-:-:S04]  /*3300*/  LEA R72, P5, R24, R59, 0x1 ;  /* 0x0000003b18487211 */ /* 0x000fc800078a08ff */
[----:B------:R-:W-:Y:S02]  /*3310*/  LEA.HI.X.SX32 R73, R24, R63, 0x1, P5 ;  /* 0x0000003f18497211 */ /* 0x000fe400028f0eff */
[----:B0-----:R-:W-:Y:S02]  /*3320*/  PRMT R24, R5, 0x7632, R24 ;  /* 0x0000763205187816 */ /* 0x001fe40000000018 */
[----:B------:R-:W-:-:S04]  /*3330*/  LEA R84, P5, R51, R59, 0x1 ;  /* 0x0000003b33547211 */ /* 0x000fc800078a08ff */
[----:B------:R-:W-:Y:S01]  /*3340*/  LEA.HI.X.SX32 R85, R51, R63, 0x1, P5 ;  /* 0x0000003f33557211 */ /* 0x000fe200028f0eff */
[----:B------:R-:W0:Y:S01]  /*3350*/  LDS.128 R12, [R47] ;  /* 0x000000002f0c7984 */ /* 0x000e220000000c00 */
[----:B------:R-:W-:Y:S06]  /*3360*/  BAR.SYNC.DEFER_BLOCKING 0x0 ;  /* 0x0000000000007b1d */ /* 0x000fec0000010000 */
[----:B------:R2:W-:Y:S02]  /*3370*/  STSM.16.M88.4 [R55], R16 ;  /* 0x0000001037007844 */ /* 0x0005e40000000200 */
[----:B------:R-:W-:Y:S01]  /*3380*/  BAR.SYNC.DEFER_BLOCKING 0x0 ;  /* 0x0000000000007b1d */ /* 0x000fe20000010000 */
[----:B--2---:R-:W-:-:S02]  /*3390*/  LEA R16, P4, R53, R59, 0x1 ;  /* 0x0000003b35107211 */ /* 0x004fc400078808ff */
[----:B------:R-:W-:Y:S02]  /*33a0*/  LEA R18, P2, R29, R59, 0x1 ;  /* 0x0000003b1d127211 */ /* 0x000fe400078408ff */
[----:B------:R-:W-:Y:S02]  /*33b0*/  LEA.HI.X.SX32 R17, R53, R63, 0x1, P4 ;  /* 0x0000003f35117211 */ /* 0x000fe400020f0eff */
[C---:B------:R-:W-:Y:S02]  /*33c0*/  LEA R56, P4, R58.reuse, R59, 0x1 ;  /* 0x0000003b3a387211 */ /* 0x040fe400078808ff */
[-C--:B------:R-:W-:Y:S02]  /*33d0*/  LEA.HI.X.SX32 R55, R31, R63.reuse, 0x1, P6 ;  /* 0x0000003f1f377211 */ /* 0x080fe400030f0eff */
[-C--:B------:R-:W-:Y:S01]  /*33e0*/  LEA.HI.X.SX32 R19, R29, R63.reuse, 0x1, P2 ;  /* 0x0000003f1d137211 */ /* 0x080fe200010f0eff */
[----:B------:R2:W-:Y:S01]  /*33f0*/  STG.E.U16 desc[UR22][R64.64], R4 ;  /* 0x0000000440007986 */ /* 0x0005e2000c101516 */
[----:B------:R-:W-:-:S02]  /*3400*/  LEA.HI.X.SX32 R57, R58, R63, 0x1, P4 ;  /* 0x0000003f3a397211 */ /* 0x000fc400020f0eff */
[CC--:B------:R-:W-:Y:S01]  /*3410*/  LEA R66, P2, R26.reuse, R59.reuse, 0x1 ;  /* 0x0000003b1a427211 */ /* 0x0c0fe200078408ff */
[----:B------:R3:W-:Y:S01]  /*3420*/  STG.E.U16 desc[UR22][R36.64], R5 ;  /* 0x0000000524007986 */ /* 0x0007e2000c101516 */
[C---:B------:R-:W-:Y:S02]  /*3430*/  LEA R70, P4, R23.reuse, R59, 0x1 ;  /* 0x0000003b17467211 */ /* 0x040fe400078808ff */
[-C--:B------:R-:W-:Y:S01]  /*3440*/  LEA.HI.X.SX32 R67, R26, R63.reuse, 0x1, P2 ;  /* 0x0000003f1a437211 */ /* 0x080fe200010f0eff */
[----:B------:R4:W-:Y:S01]  /*3450*/  STG.E.U16 desc[UR22][R38.64], R6 ;  /* 0x0000000626007986 */ /* 0x0009e2000c101516 */
[----:B------:R-:W-:Y:S02]  /*3460*/  LEA.HI.X.SX32 R71, R23, R63, 0x1, P4 ;  /* 0x0000003f17477211 */ /* 0x000fe400020f0eff */
[-C--:B------:R-:W-:Y:S01]  /*3470*/  LEA R78, P2, R33, R59.reuse, 0x1 ;  /* 0x0000003b214e7211 */ /* 0x080fe200078408ff */
[----:B------:R5:W-:Y:S01]  /*3480*/  STG.E.U16 desc[UR22][R40.64], R7 ;  /* 0x0000000728007986 */ /* 0x000be2000c101516 */
[----:B--2---:R-:W-:-:S02]  /*3490*/  LEA R64, P6, R30, R59, 0x1 ;  /* 0x0000003b1e407211 */ /* 0x004fc400078c08ff */
[----:B------:R-:W-:Y:S02]  /*34a0*/  LEA R82, P4, R35, R59, 0x1 ;  /* 0x0000003b23527211 */ /* 0x000fe400078808ff */
[----:B------:R-:W-:Y:S02]  /*34b0*/  LEA.HI.X.SX32 R65, R30, R63, 0x1, P6 ;  /* 0x0000003f1e417211 */ /* 0x000fe400030f0eff */
[C---:B------:R-:W-:Y:S02]  /*34c0*/  LEA R30, P6, R32.reuse, R59, 0x1 ;  /* 0x0000003b201e7211 */ /* 0x040fe400078c08ff */
[-C--:B------:R-:W-:Y:S02]  /*34d0*/  LEA.HI.X.SX32 R79, R33, R63.reuse, 0x1, P2 ;  /* 0x0000003f214f7211 */ /* 0x080fe400010f0eff */
[-C--:B------:R-:W-:Y:S02]  /*34e0*/  LEA.HI.X.SX32 R31, R32, R63.reuse, 0x1, P6 ;  /* 0x0000003f201f7211 */ /* 0x080fe400030f0eff */
[----:B------:R-:W-:-:S02]  /*34f0*/  LEA.HI.X.SX32 R83, R35, R63, 0x1, P4 ;  /* 0x0000003f23537211 */ /* 0x000fc400020f0eff */
[----:B------:R-:W2:Y:S01]  /*3500*/  LDS.128 R32, [R47] ;  /* 0x000000002f207984 */ /* 0x000ea20000000c00 */
[----:B------:R-:W-:Y:S02]  /*3510*/  PRMT R4, R4, 0x7632, R4 ;  /* 0x0000763204047816 */ /* 0x000fe40000000004 */
[----:B------:R-:W-:Y:S02]  /*3520*/  PRMT R26, R6, 0x7632, R26 ;  /* 0x00007632061a7816 */ /* 0x000fe4000000001a */
[----:B---3--:R-:W-:Y:S01]  /*3530*/  PRMT R37, R7, 0x7632, R37 ;  /* 0x0000763207257816 */ /* 0x008fe20000000025 */
[----:B------:R3:W-:Y:S01]  /*3540*/  STG.E.U16 desc[UR22][R42.64], R4 ;  /* 0x000000042a007986 */ /* 0x0007e2000c101516 */
[----:B------:R-:W-:Y:S02]  /*3550*/  LEA.HI.X.SX32 R53, R28, R63, 0x1, P3 ;  /* 0x0000003f1c357211 */ /* 0x000fe400018f0eff */
[----:B------:R-:W-:Y:S01]  /*3560*/  LEA R28, P3, R22, R59, 0x1 ;  /* 0x0000003b161c7211 */ /* 0x000fe200078608ff */
[----:B------:R-:W-:Y:S01]  /*3570*/  STG.E.U16 desc[UR22][R44.64], R24 ;  /* 0x000000182c007986 */ /* 0x000fe2000c101516 */
[----:B-1----:R-:W-:-:S02]  /*3580*/  PRMT R5, R8, 0x7632, R5 ;  /* 0x0000763208057816 */ /* 0x002fc40000000005 */
[----:B----4-:R-:W-:Y:S01]  /*3590*/  PRMT R6, R9, 0x7632, R6 ;  /* 0x0000763209067816 */ /* 0x010fe20000000006 */
[----:B------:R-:W-:Y:S01]  /*35a0*/  STG.E.U16 desc[UR22][R16.64], R26 ;  /* 0x0000001a10007986 */ /* 0x000fe2000c101516 */
[----:B-----5:R-:W-:Y:S02]  /*35b0*/  PRMT R7, R10, 0x7632, R7 ;  /* 0x000076320a077816 */ /* 0x020fe40000000007 */
[----:B------:R-:W-:Y:S01]  /*35c0*/  LEA.HI.X.SX32 R29, R22, R63, 0x1, P3 ;  /* 0x0000003f161d7211 */ /* 0x000fe200018f0eff */
[----:B------:R-:W-:Y:S01]  /*35d0*/  STG.E.U16 desc[UR22][R48.64], R37 ;  /* 0x0000002530007986 */ /* 0x000fe2000c101516 */
[----:B---3--:R-:W-:Y:S02]  /*35e0*/  PRMT R4, R11, 0x7632, R4 ;  /* 0x000076320b047816 */ /* 0x008fe40000000004 */
[-C--:B------:R-:W-:Y:S01]  /*35f0*/  LEA R22, P3, R46, R59.reuse, 0x1 ;  /* 0x0000003b2e167211 */ /* 0x080fe200078608ff */
[----:B------:R-:W-:Y:S01]  /*3600*/  STG.E.U16 desc[UR22][R54.64], R8 ;  /* 0x0000000836007986 */ /* 0x000fe2000c101516 */
[----:B------:R-:W-:-:S02]  /*3610*/  LEA R86, P6, R50, R59, 0x1 ;  /* 0x0000003b32567211 */ /* 0x000fc400078c08ff */
[----:B------:R-:W-:Y:S01]  /*3620*/  LEA R88, P2, R62, R59, 0x1 ;  /* 0x0000003b3e587211 */ /* 0x000fe200078408ff */
[----:B------:R1:W-:Y:S01]  /*3630*/  STG.E.U16 desc[UR22][R18.64], R9 ;  /* 0x0000000912007986 */ /* 0x0003e2000c101516 */
[----:B------:R-:W-:Y:S02]  /*3640*/  LEA.HI.X.SX32 R23, R46, R63, 0x1, P3 ;  /* 0x0000003f2e177211 */ /* 0x000fe400018f0eff */
[-C--:B------:R-:W-:Y:S01]  /*3650*/  LEA R90, P3, R68, R59.reuse, 0x1 ;  /* 0x0000003b445a7211 */ /* 0x080fe200078608ff */
[----:B------:R3:W-:Y:S01]  /*3660*/  STG.E.U16 desc[UR22][R52.64], R10 ;  /* 0x0000000a34007986 */ /* 0x0007e2000c101516 */
[----:B------:R-:W-:Y:S02]  /*3670*/  LEA R92, P4, R74, R59, 0x1 ;  /* 0x0000003b4a5c7211 */ /* 0x000fe400078808ff */
[----:B0-----:R-:W-:Y:S01]  /*3680*/  PRMT R41, R13, 0x7632, R41 ;  /* 0x000076320d297816 */ /* 0x001fe20000000029 */
[----:B------:R-:W-:Y:S01]  /*3690*/  STG.E.U16 desc[UR22][R56.64], R11 ;  /* 0x0000000b38007986 */ /* 0x000fe2000c101516 */
[----:B------:R-:W-:-:S02]  /*36a0*/  PRMT R42, R14, 0x7632, R42 ;  /* 0x000076320e2a7816 */ /* 0x000fc4000000002a */
[----:B------:R-:W-:Y:S01]  /*36b0*/  LEA R58, P5, R76, R59, 0x1 ;  /* 0x0000003b4c3a7211 */ /* 0x000fe200078a08ff */
[----:B------:R-:W-:Y:S01]  /*36c0*/  STG.E.U16 desc[UR22][R60.64], R5 ;  /* 0x000000053c007986 */ /* 0x000fe2000c101516 */
[----:B------:R-:W-:Y:S01]  /*36d0*/  LEA.HI.X.SX32 R87, R50, R63, 0x1, P6 ;  /* 0x0000003f32577211 */ /* 0x000fe200030f0eff */
[----:B-1----:R-:W0:Y:S01]  /*36e0*/  LDC.64 R8, c[0x0][0x230] ;  /* 0x00008c00ff087b82 */ /* 0x002e220000000a00 */
[----:B------:R-:W-:Y:S01]  /*36f0*/  PRMT R43, R15, 0x7632, R43 ;  /* 0x000076320f2b7816 */ /* 0x000fe2000000002b */
[----:B------:R1:W-:Y:S01]  /*3700*/  STG.E.U16 desc[UR22][R64.64], R6 ;  /* 0x0000000640007986 */ /* 0x0003e2000c101516 */
[----:B---3--:R-:W-:Y:S02]  /*3710*/  PRMT R10, R12, 0x7632, R10 ;  /* 0x000076320c0a7816 */ /* 0x008fe4000000000a */
[----:B------:R-:W-:Y:S01]  /*3720*/  LEA R94, P6, R80, R59, 0x1 ;  /* 0x0000003b505e7211 */ /* 0x000fe200078c08ff */
[----:B------:R-:W-:Y:S01]  /*3730*/  STG.E.U16 desc[UR22][R66.64], R7 ;  /* 0x0000000742007986 */ /* 0x000fe2000c101516 */
[----:B------:R-:W-:-:S02]  /*3740*/  LEA.HI.X.SX32 R89, R62, R63, 0x1, P2 ;  /* 0x0000003f3e597211 */ /* 0x000fc400010f0eff */
[----:B------:R-:W-:Y:S01]  /*3750*/  LEA R96, P2, R98, R59, 0x1 ;  /* 0x0000003b62607211 */ /* 0x000fe200078408ff */
[----:B------:R3:W-:Y:S01]  /*3760*/  STG.E.U16 desc[UR22][R28.64], R4 ;  /* 0x000000041c007986 */ /* 0x0007e2000c101516 */
[-C--:B------:R-:W-:Y:S02]  /*3770*/  LEA.HI.X.SX32 R91, R68, R63.reuse, 0x1, P3 ;  /* 0x0000003f445b7211 */ /* 0x080fe400018f0eff */
[----:B------:R-:W-:Y:S01]  /*3780*/  LEA.HI.X.SX32 R93, R74, R63, 0x1, P4 ;  /* 0x0000003f4a5d7211 */ /* 0x000fe200020f0eff */
[----:B------:R-:W-:Y:S01]  /*3790*/  STG.E.U16 desc[UR22][R70.64], R12 ;  /* 0x0000000c46007986 */ /* 0x000fe2000c101516 */
[-C--:B------:R-:W-:Y:S01]  /*37a0*/  LEA R68, P3, R100, R59.reuse, 0x1 ;  /* 0x0000003b64447211 */ /* 0x080fe200078608ff */
[----:B-1----:R-:W-:Y:S01]  /*37b0*/  FFMA R6, R25, 0.69314718246459960938, R20 ;  /* 0x3f31721819067823 */ /* 0x002fe20000000014 */
[----:B------:R-:W-:Y:S01]  /*37c0*/  LEA R50, P4, R102, R59, 0x1 ;  /* 0x0000003b66327211 */ /* 0x000fe200078808ff */
[----:B------:R-:W-:Y:S01]  /*37d0*/  STG.E.U16 desc[UR22][R72.64], R13 ;  /* 0x0000000d48007986 */ /* 0x000fe2000c101516 */
[----:B------:R-:W-:-:S02]  /*37e0*/  LEA.HI.X.SX32 R59, R76, R63, 0x1, P5 ;  /* 0x0000003f4c3b7211 */ /* 0x000fc400028f0eff */
[-C--:B------:R-:W-:Y:S01]  /*37f0*/  LEA.HI.X.SX32 R95, R80, R63.reuse, 0x1, P6 ;  /* 0x0000003f505f7211 */ /* 0x080fe200030f0eff */
[----:B------:R-:W-:Y:S01]  /*3800*/  STG.E.U16 desc[UR22][R30.64], R14 ;  /* 0x0000000e1e007986 */ /* 0x000fe2000c101516 */
[----:B--2---:R-:W-:Y:S02]  /*3810*/  PRMT R47, R32, 0x7632, R47 ;  /* 0x00007632202f7816 */ /* 0x004fe4000000002f */
[-C--:B------:R-:W-:Y:S01]  /*3820*/  LEA.HI.X.SX32 R97, R98, R63.reuse, 0x1, P2 ;  /* 0x0000003f62617211 */ /* 0x080fe200010f0eff */
[----:B------:R-:W-:Y:S01]  /*3830*/  STG.E.U16 desc[UR22][R78.64], R15 ;  /* 0x0000000f4e007986 */ /* 0x000fe2000c101516 */
[----:B------:R-:W-:Y:S02]  /*3840*/  PRMT R48, R33, 0x7632, R48 ;  /* 0x0000763221307816 */ /* 0x000fe40000000030 */
[----:B------:R-:W-:Y:S01]  /*3850*/  LEA.HI.X.SX32 R69, R100, R63, 0x1, P3 ;  /* 0x0000003f64457211 */ /* 0x000fe200018f0eff */
[----:B------:R1:W-:Y:S01]  /*3860*/  STG.E.U16 desc[UR22][R22.64], R10 ;  /* 0x0000000a16007986 */ /* 0x0003e2000c101516 */
[----:B------:R-:W-:-:S02]  /*3870*/  PRMT R5, R34, 0x7632, R5 ;  /* 0x0000763222057816 */ /* 0x000fc40000000005 */
[----:B------:R-:W-:Y:S01]  /*3880*/  LEA.HI.X.SX32 R51, R102, R63, 0x1, P4 ;  /* 0x0000003f66337211 */ /* 0x000fe200020f0eff */
[----:B------:R2:W-:Y:S01]  /*3890*/  STG.E.U16 desc[UR22][R82.64], R41 ;  /* 0x0000002952007986 */ /* 0x0005e2000c101516 */
[C---:B------:R-:W-:Y:S01]  /*38a0*/  LOP3.LUT P2, RZ, R2.reuse, 0x80, RZ, 0xc0, !PT ;  /* 0x0000008002ff7812 */ /* 0x040fe2000784c0ff */
[----:B------:R-:W-:Y:S01]  /*38b0*/  IMAD.SHL.U32 R2, R2, 0x2, RZ ;  /* 0x0000000202027824 */ /* 0x000fe200078e00ff */
[----:B---3--:R-:W-:Y:S01]  /*38c0*/  FSEL R4, R27, -INF , P1 ;  /* 0xff8000001b047808 */ /* 0x008fe20000800000 */
[----:B------:R2:W-:Y:S04]  /*38d0*/  STG.E.U16 desc[UR22][R84.64], R42 ;  /* 0x0000002a54007986 */ /* 0x0005e8000c101516 */
[----:B------:R2:W-:Y:S01]  /*38e0*/  STG.E.U16 desc[UR22][R86.64], R43 ;  /* 0x0000002b56007986 */ /* 0x0005e2000c101516 */
[----:B-1----:R-:W-:Y:S01]  /*38f0*/  PRMT R10, R35, 0x7632, R10 ;  /* 0x00007632230a7816 */ /* 0x002fe2000000000a */
[----:B------:R-:W-:Y:S01]  /*3900*/  FFMA R7, R4, 0.69314718246459960938, R3 ;  /* 0x3f31721804077823 */ /* 0x000fe20000000003 */
[----:B------:R-:W-:Y:S01]  /*3910*/  LOP3.LUT R4, R2, 0x1f8, RZ, 0xc0, !PT ;  /* 0x000001f802047812 */ /* 0x000fe200078ec0ff */
[----:B------:R2:W-:Y:S01]  /*3920*/  STG.E.U16 desc[UR22][R88.64], R32 ;  /* 0x0000002058007986 */ /* 0x0005e2000c101516 */
[----:B------:R-:W-:-:S02]  /*3930*/  IMAD.SHL.U32 R3, R0, 0x4, RZ ;  /* 0x0000000400037824 */ /* 0x000fc400078e00ff */
[----:B------:R-:W-:Y:S01]  /*3940*/  IMAD.HI R0, R0, 0x4, RZ ;  /* 0x0000000400007827 */ /* 0x000fe200078e02ff */
[----:B------:R2:W-:Y:S02]  /*3950*/  STG.E.U16 desc[UR22][R90.64], R33 ;  /* 0x000000215a007986 */ /* 0x0005e4000c101516 */
[----:B0-----:R-:W-:Y:S02]  /*3960*/  IADD3 R2, P0, P1, R3, UR6, R8 ;  /* 0x0000000603027c10 */ /* 0x001fe4000f91e008 */
[----:B------:R2:W-:Y:S02]  /*3970*/  STG.E.U16 desc[UR22][R92.64], R34 ;  /* 0x000000225c007986 */ /* 0x0005e4000c101516 */
[----:B------:R-:W-:Y:S02]  /*3980*/  IADD3.X R3, R0, UR5, R9, P0, P1 ;  /* 0x0000000500037c10 */ /* 0x000fe400087e2409 */
[----:B------:R2:W-:Y:S04]  /*3990*/  STG.E.U16 desc[UR22][R58.64], R35 ;  /* 0x000000233a007986 */ /* 0x0005e8000c101516 */
[----:B------:R2:W-:Y:S04]  /*39a0*/  STG.E.U16 desc[UR22][R94.64], R47 ;  /* 0x0000002f5e007986 */ /* 0x0005e8000c101516 */
[----:B------:R2:W-:Y:S04]  /*39b0*/  STG.E.U16 desc[UR22][R96.64], R48 ;  /* 0x0000003060007986 */ /* 0x0005e8000c101516 */
[----:B------:R2:W-:Y:S04]  /*39c0*/  STG.E.U16 desc[UR22][R68.64], R5 ;  /* 0x0000000544007986 */ /* 0x0005e8000c101516 */
[----:B------:R2:W-:Y:S01]  /*39d0*/  STG.E.U16 desc[UR22][R50.64], R10 ;  /* 0x0000000a32007986 */ /* 0x0005e2000c101516 */
[----:B------:R-:W-:Y:S06]  /*39e0*/  BAR.SYNC.DEFER_BLOCKING 0x0 ;  /* 0x0000000000007b1d */ /* 0x000fec0000010000 */
[----:B------:R2:W-:Y:S02]  /*39f0*/  STS.64 [R4+UR20], R6 ;  /* 0x0000000604007988 */ /* 0x0005e40008000a14 */
[----:B------:R-:W-:Y:S06]  /*3a00*/  BAR.SYNC.DEFER_BLOCKING 0x0 ;  /* 0x0000000000007b1d */ /* 0x000fec0000010000 */
[----:B------:R-:W-:Y:S05]  /*3a10*/  @P2 EXIT ;  /* 0x000000000000294d */ /* 0x000fea0003800000 */
[----:B------:R-:W0:Y:S04]  /*3a20*/  LDS R21, [R21] ;  /* 0x0000000015157984 */ /* 0x000e280000000800 */
[----:B0-----:R-:W-:Y:S01]  /*3a30*/  STG.E desc[UR22][R2.64], R21 ;  /* 0x0000001502007986 */ /* 0x001fe2000c101916 */
[----:B------:R-:W-:Y:S05]  /*3a40*/  EXIT ;  /* 0x000000000000794d */ /* 0x000fea0003800000 */
.L_x_2:
[----:B------:R-:W-:-:S00]  /*3a50*/  BRA `(.L_x_2) ;  /* 0xfffffffc00fc7947 */ /* 0x000fc0000383ffff */
[----:B------:R-:W-:-:S00]  /*3a60*/  NOP ;  /* 0x0000000000007918 */ /* 0x000fc00000000000 */
        /* <DEDUP_REMOVED lines=9> */
.L_x_3:


//--------------------- .nv.global.init           --------------------------
	.section	.nv.global.init,"aw",@progbits
.nv.global.init:
	.type		_$_str,@object
	.size		_$_str,(.L_0 - _$_str)
_$_str:
        /*0000*/ 	.byte	0x5f, 0x5f, 0x43, 0x55, 0x44, 0x41, 0x5f, 0x46, 0x54, 0x5a, 0x00
.L_0:


//--------------------- .nv.shared.attn_fwd       --------------------------
	.section	.nv.shared.attn_fwd,"aw",@nobits
	.sectionflags	@""
	.align	16
	.zero		1024


//--------------------- .nv.shared.reserved.0     --------------------------
	.section	.nv.shared.reserved.0,"aw",@nobits
	.weak		__nv_reservedSMEM_offset_0_alias
	.size		__nv_reservedSMEM_offset_0_alias, 0, 0
	.other		__nv_reservedSMEM_offset_0_alias,@"STO_CUDA_RESERVED_SHARED STV_DEFAULT"
__nv_reservedSMEM_offset_0_alias:
	.zero		0


//--------------------- .nv.constant0.attn_fwd    --------------------------
	.section	.nv.constant0.attn_fwd,"a",@progbits
	.sectionflags	@""
	.align	4
.nv.constant0.attn_fwd:
	.zero		664


//--------------------- SYMBOLS --------------------------

	.type		.nv.reservedSmem.offset0,@object
	.size		.nv.reservedSmem.offset0,0x4
